//
// Generated by NVIDIA NVVM Compiler
//
// Compiler Build ID: CL-36424714
// Cuda compilation tools, release 13.0, V13.0.88
// Based on NVVM 20.0.0
//

.version 9.0
.target sm_100
.address_size 64

	// .globl	_Z14metro_gmem_oddPiPfS_S_S_S_ff
.const .align 4 .b8 fw[4000];
.const .align 4 .b8 bw[4000];

.visible .entry _Z14metro_gmem_oddPiPfS_S_S_S_ff(
	.param .u64 .ptr .align 1 _Z14metro_gmem_oddPiPfS_S_S_S_ff_param_0,
	.param .u64 .ptr .align 1 _Z14metro_gmem_oddPiPfS_S_S_S_ff_param_1,
	.param .u64 .ptr .align 1 _Z14metro_gmem_oddPiPfS_S_S_S_ff_param_2,
	.param .u64 .ptr .align 1 _Z14metro_gmem_oddPiPfS_S_S_S_ff_param_3,
	.param .u64 .ptr .align 1 _Z14metro_gmem_oddPiPfS_S_S_S_ff_param_4,
	.param .u64 .ptr .align 1 _Z14metro_gmem_oddPiPfS_S_S_S_ff_param_5,
	.param .f32 _Z14metro_gmem_oddPiPfS_S_S_S_ff_param_6,
	.param .f32 _Z14metro_gmem_oddPiPfS_S_S_S_ff_param_7
)
{
	.reg .pred 	%p<7>;
	.reg .b32 	%r<53>;
	.reg .b32 	%f<29>;
	.reg .b64 	%rd<33>;

	ld.param.u64 	%rd8, [_Z14metro_gmem_oddPiPfS_S_S_S_ff_param_0];
	ld.param.u64 	%rd3, [_Z14metro_gmem_oddPiPfS_S_S_S_ff_param_1];
	ld.param.u64 	%rd4, [_Z14metro_gmem_oddPiPfS_S_S_S_ff_param_2];
	ld.param.u64 	%rd5, [_Z14metro_gmem_oddPiPfS_S_S_S_ff_param_3];
	ld.param.u64 	%rd6, [_Z14metro_gmem_oddPiPfS_S_S_S_ff_param_4];
	ld.param.u64 	%rd7, [_Z14metro_gmem_oddPiPfS_S_S_S_ff_param_5];
	ld.param.f32 	%f2, [_Z14metro_gmem_oddPiPfS_S_S_S_ff_param_6];
	ld.param.f32 	%f3, [_Z14metro_gmem_oddPiPfS_S_S_S_ff_param_7];
	cvta.to.global.u64 	%rd1, %rd8;
	mov.u32 	%r24, %ntid.x;
	shl.b32 	%r25, %r24, 1;
	mov.u32 	%r26, %nctaid.x;
	mul.lo.s32 	%r1, %r25, %r26;
	mov.u32 	%r2, %ntid.y;
	mov.u32 	%r27, %tid.x;
	mov.u32 	%r28, %tid.y;
	mad.lo.s32 	%r29, %r28, %r24, %r27;
	shl.b32 	%r30, %r29, 1;
	rem.u32 	%r31, %r30, %r25;
	div.u32 	%r32, %r29, %r24;
	rem.u32 	%r33, %r32, %r25;
	not.b32 	%r34, %r33;
	and.b32  	%r35, %r34, 1;
	mov.u32 	%r36, %ctaid.x;
	mad.lo.s32 	%r37, %r25, %r36, %r31;
	or.b32  	%r3, %r37, %r35;
	mov.u32 	%r38, %ctaid.y;
	mad.lo.s32 	%r4, %r2, %r38, %r33;
	mul.lo.s32 	%r5, %r4, %r1;
	add.s32 	%r6, %r3, %r5;
	mul.wide.s32 	%rd9, %r6, 4;
	add.s64 	%rd2, %rd1, %rd9;
	ld.global.u32 	%r7, [%rd2];
	setp.ne.s32 	%p1, %r3, 0;
	@%p1 bra 	$L__BB0_2;
	cvta.to.global.u64 	%rd13, %rd4;
	mul.wide.s32 	%rd14, %r1, 4;
	add.s64 	%rd15, %rd13, %rd14;
	ld.global.u32 	%r49, [%rd15+-4];
	ld.global.u32 	%r50, [%rd2+4];
	bra.uni 	$L__BB0_5;
$L__BB0_2:
	add.s32 	%r39, %r1, -1;
	setp.ne.s32 	%p2, %r3, %r39;
	@%p2 bra 	$L__BB0_4;
	ld.global.u32 	%r49, [%rd2+-4];
	cvta.to.global.u64 	%rd10, %rd5;
	mul.wide.s32 	%rd11, %r5, 4;
	add.s64 	%rd12, %rd10, %rd11;
	ld.global.u32 	%r50, [%rd12];
	bra.uni 	$L__BB0_5;
$L__BB0_4:
	ld.global.u32 	%r49, [%rd2+-4];
	ld.global.u32 	%r50, [%rd2+4];
$L__BB0_5:
	setp.ne.s32 	%p3, %r4, 0;
	@%p3 bra 	$L__BB0_7;
	mul.wide.s32 	%rd25, %r1, 4;
	add.s64 	%rd26, %rd2, %rd25;
	ld.global.u32 	%r51, [%rd26];
	cvta.to.global.u64 	%rd27, %rd7;
	mul.wide.s32 	%rd28, %r3, 4;
	add.s64 	%rd29, %rd27, %rd28;
	ld.global.u32 	%r52, [%rd29];
	bra.uni 	$L__BB0_10;
$L__BB0_7:
	mov.u32 	%r40, %nctaid.y;
	mad.lo.s32 	%r41, %r2, %r40, -1;
	setp.ne.s32 	%p4, %r4, %r41;
	@%p4 bra 	$L__BB0_9;
	cvta.to.global.u64 	%rd20, %rd6;
	mul.wide.s32 	%rd21, %r3, 4;
	add.s64 	%rd22, %rd20, %rd21;
	ld.global.u32 	%r51, [%rd22];
	sub.s32 	%r43, %r6, %r1;
	mul.wide.s32 	%rd23, %r43, 4;
	add.s64 	%rd24, %rd1, %rd23;
	ld.global.u32 	%r52, [%rd24];
	bra.uni 	$L__BB0_10;
$L__BB0_9:
	mul.wide.s32 	%rd16, %r1, 4;
	add.s64 	%rd17, %rd2, %rd16;
	ld.global.u32 	%r51, [%rd17];
	sub.s32 	%r42, %r6, %r1;
	mul.wide.s32 	%rd18, %r42, 4;
	add.s64 	%rd19, %rd1, %rd18;
	ld.global.u32 	%r52, [%rd19];
$L__BB0_10:
	cvt.rn.f32.s32 	%f4, %r52;
	cvt.rn.f32.s32 	%f5, %r51;
	cvt.rn.f32.s32 	%f6, %r49;
	cvt.rn.f32.s32 	%f7, %r50;
	add.f32 	%f8, %f6, %f7;
	add.f32 	%f9, %f8, %f5;
	add.f32 	%f10, %f9, %f4;
	cvt.rzi.s32.f32 	%r44, %f10;
	shl.b32 	%r45, %r7, 1;
	cvt.rn.f32.s32 	%f11, %r45;
	cvt.rn.f32.s32 	%f12, %r44;
	add.f32 	%f13, %f2, %f12;
	mul.f32 	%f1, %f13, %f11;
	setp.le.f32 	%p5, %f1, 0f00000000;
	@%p5 bra 	$L__BB0_12;
	cvta.to.global.u64 	%rd30, %rd3;
	add.s64 	%rd32, %rd30, %rd9;
	ld.global.f32 	%f14, [%rd32];
	neg.f32 	%f15, %f1;
	div.rn.f32 	%f16, %f15, %f3;
	fma.rn.f32 	%f17, %f16, 0f3BBB989D, 0f3F000000;
	cvt.sat.f32.f32 	%f18, %f17;
	mov.f32 	%f19, 0f4B400001;
	mov.f32 	%f20, 0f437C0000;
	fma.rm.f32 	%f21, %f18, %f20, %f19;
	add.f32 	%f22, %f21, 0fCB40007F;
	neg.f32 	%f23, %f22;
	fma.rn.f32 	%f24, %f16, 0f3FB8AA3B, %f23;
	fma.rn.f32 	%f25, %f16, 0f32A57060, %f24;
	mov.b32 	%r46, %f21;
	shl.b32 	%r47, %r46, 23;
	mov.b32 	%f26, %r47;
	ex2.approx.ftz.f32 	%f27, %f25;
	mul.f32 	%f28, %f27, %f26;
	setp.geu.f32 	%p6, %f14, %f28;
	@%p6 bra 	$L__BB0_13;
$L__BB0_12:
	neg.s32 	%r48, %r7;
	st.global.u32 	[%rd2], %r48;
$L__BB0_13:
	bar.sync 	0;
	ret;

}
	// .globl	_Z15metro_gmem_evenPiPfS_S_S_S_ff
.visible .entry _Z15metro_gmem_evenPiPfS_S_S_S_ff(
	.param .u64 .ptr .align 1 _Z15metro_gmem_evenPiPfS_S_S_S_ff_param_0,
	.param .u64 .ptr .align 1 _Z15metro_gmem_evenPiPfS_S_S_S_ff_param_1,
	.param .u64 .ptr .align 1 _Z15metro_gmem_evenPiPfS_S_S_S_ff_param_2,
	.param .u64 .ptr .align 1 _Z15metro_gmem_evenPiPfS_S_S_S_ff_param_3,
	.param .u64 .ptr .align 1 _Z15metro_gmem_evenPiPfS_S_S_S_ff_param_4,
	.param .u64 .ptr .align 1 _Z15metro_gmem_evenPiPfS_S_S_S_ff_param_5,
	.param .f32 _Z15metro_gmem_evenPiPfS_S_S_S_ff_param_6,
	.param .f32 _Z15metro_gmem_evenPiPfS_S_S_S_ff_param_7
)
{
	.reg .pred 	%p<7>;
	.reg .b32 	%r<52>;
	.reg .b32 	%f<29>;
	.reg .b64 	%rd<36>;

	ld.param.u64 	%rd8, [_Z15metro_gmem_evenPiPfS_S_S_S_ff_param_0];
	ld.param.u64 	%rd3, [_Z15metro_gmem_evenPiPfS_S_S_S_ff_param_1];
	ld.param.u64 	%rd4, [_Z15metro_gmem_evenPiPfS_S_S_S_ff_param_2];
	ld.param.u64 	%rd5, [_Z15metro_gmem_evenPiPfS_S_S_S_ff_param_3];
	ld.param.u64 	%rd6, [_Z15metro_gmem_evenPiPfS_S_S_S_ff_param_4];
	ld.param.u64 	%rd7, [_Z15metro_gmem_evenPiPfS_S_S_S_ff_param_5];
	ld.param.f32 	%f2, [_Z15metro_gmem_evenPiPfS_S_S_S_ff_param_6];
	ld.param.f32 	%f3, [_Z15metro_gmem_evenPiPfS_S_S_S_ff_param_7];
	cvta.to.global.u64 	%rd1, %rd8;
	mov.u32 	%r1, %ntid.x;
	shl.b32 	%r24, %r1, 1;
	mov.u32 	%r25, %nctaid.x;
	mul.lo.s32 	%r2, %r24, %r25;
	mov.u32 	%r26, %tid.x;
	mov.u32 	%r27, %tid.y;
	mad.lo.s32 	%r28, %r27, %r1, %r26;
	shl.b32 	%r29, %r28, 1;
	rem.u32 	%r30, %r29, %r24;
	div.u32 	%r31, %r28, %r1;
	rem.u32 	%r32, %r31, %r24;
	and.b32  	%r33, %r32, 1;
	mov.u32 	%r34, %ctaid.x;
	mad.lo.s32 	%r35, %r24, %r34, %r30;
	or.b32  	%r3, %r35, %r33;
	mov.u32 	%r36, %ntid.y;
	mov.u32 	%r37, %ctaid.y;
	mad.lo.s32 	%r4, %r36, %r37, %r32;
	mul.lo.s32 	%r5, %r4, %r2;
	add.s32 	%r6, %r3, %r5;
	mul.wide.s32 	%rd9, %r6, 4;
	add.s64 	%rd2, %rd1, %rd9;
	ld.global.u32 	%r7, [%rd2];
	setp.ne.s32 	%p1, %r3, 0;
	@%p1 bra 	$L__BB1_2;
	cvta.to.global.u64 	%rd13, %rd4;
	cvt.s64.s32 	%rd14, %r5;
	cvt.s64.s32 	%rd15, %r2;
	add.s64 	%rd16, %rd15, %rd14;
	shl.b64 	%rd17, %rd16, 2;
	add.s64 	%rd18, %rd13, %rd17;
	ld.global.u32 	%r48, [%rd18+-4];
	ld.global.u32 	%r49, [%rd2+4];
	bra.uni 	$L__BB1_5;
$L__BB1_2:
	add.s32 	%r38, %r2, -1;
	setp.ne.s32 	%p2, %r3, %r38;
	@%p2 bra 	$L__BB1_4;
	ld.global.u32 	%r48, [%rd2+-4];
	cvta.to.global.u64 	%rd10, %rd5;
	mul.wide.s32 	%rd11, %r5, 4;
	add.s64 	%rd12, %rd10, %rd11;
	ld.global.u32 	%r49, [%rd12];
	bra.uni 	$L__BB1_5;
$L__BB1_4:
	ld.global.u32 	%r48, [%rd2+-4];
	ld.global.u32 	%r49, [%rd2+4];
$L__BB1_5:
	setp.ne.s32 	%p3, %r4, 0;
	@%p3 bra 	$L__BB1_7;
	mul.wide.s32 	%rd28, %r2, 4;
	add.s64 	%rd29, %rd2, %rd28;
	ld.global.u32 	%r50, [%rd29];
	cvta.to.global.u64 	%rd30, %rd7;
	mul.wide.s32 	%rd31, %r3, 4;
	add.s64 	%rd32, %rd30, %rd31;
	ld.global.u32 	%r51, [%rd32];
	bra.uni 	$L__BB1_10;
$L__BB1_7:
	mov.u32 	%r39, %nctaid.y;
	mad.lo.s32 	%r40, %r1, %r39, -1;
	setp.ne.s32 	%p4, %r4, %r40;
	@%p4 bra 	$L__BB1_9;
	cvta.to.global.u64 	%rd23, %rd6;
	mul.wide.s32 	%rd24, %r3, 4;
	add.s64 	%rd25, %rd23, %rd24;
	ld.global.u32 	%r50, [%rd25];
	sub.s32 	%r42, %r6, %r2;
	mul.wide.s32 	%rd26, %r42, 4;
	add.s64 	%rd27, %rd1, %rd26;
	ld.global.u32 	%r51, [%rd27];
	bra.uni 	$L__BB1_10;
$L__BB1_9:
	mul.wide.s32 	%rd19, %r2, 4;
	add.s64 	%rd20, %rd2, %rd19;
	ld.global.u32 	%r50, [%rd20];
	sub.s32 	%r41, %r6, %r2;
	mul.wide.s32 	%rd21, %r41, 4;
	add.s64 	%rd22, %rd1, %rd21;
	ld.global.u32 	%r51, [%rd22];
$L__BB1_10:
	cvt.rn.f32.s32 	%f4, %r51;
	cvt.rn.f32.s32 	%f5, %r50;
	cvt.rn.f32.s32 	%f6, %r48;
	cvt.rn.f32.s32 	%f7, %r49;
	add.f32 	%f8, %f6, %f7;
	add.f32 	%f9, %f8, %f5;
	add.f32 	%f10, %f9, %f4;
	cvt.rzi.s32.f32 	%r43, %f10;
	shl.b32 	%r44, %r7, 1;
	cvt.rn.f32.s32 	%f11, %r44;
	cvt.rn.f32.s32 	%f12, %r43;
	add.f32 	%f13, %f2, %f12;
	mul.f32 	%f1, %f13, %f11;
	setp.le.f32 	%p5, %f1, 0f00000000;
	@%p5 bra 	$L__BB1_12;
	cvta.to.global.u64 	%rd33, %rd3;
	add.s64 	%rd35, %rd33, %rd9;
	ld.global.f32 	%f14, [%rd35];
	neg.f32 	%f15, %f1;
	div.rn.f32 	%f16, %f15, %f3;
	fma.rn.f32 	%f17, %f16, 0f3BBB989D, 0f3F000000;
	cvt.sat.f32.f32 	%f18, %f17;
	mov.f32 	%f19, 0f4B400001;
	mov.f32 	%f20, 0f437C0000;
	fma.rm.f32 	%f21, %f18, %f20, %f19;
	add.f32 	%f22, %f21, 0fCB40007F;
	neg.f32 	%f23, %f22;
	fma.rn.f32 	%f24, %f16, 0f3FB8AA3B, %f23;
	fma.rn.f32 	%f25, %f16, 0f32A57060, %f24;
	mov.b32 	%r45, %f21;
	shl.b32 	%r46, %r45, 23;
	mov.b32 	%f26, %r46;
	ex2.approx.ftz.f32 	%f27, %f25;
	mul.f32 	%f28, %f27, %f26;
	setp.geu.f32 	%p6, %f14, %f28;
	@%p6 bra 	$L__BB1_13;
$L__BB1_12:
	neg.s32 	%r47, %r7;
	st.global.u32 	[%rd2], %r47;
$L__BB1_13:
	bar.sync 	0;
	ret;

}


// ===== COMPILED SASS (sm_100) =====

	.target	sm_100

	.elftype	@"ET_EXEC"


//--------------------- .note.nv.tkinfo           --------------------------
	.section	.note.nv.tkinfo,"",@"SHT_NOTE"
	.sectionflags	@"SHF_NOTE_NV_TKINFO"
	.tkinfo
        /*0018*/ 	.word	0x00000002
        /*0030*/ 	.string	""
        /*0030*/ 	.string	"ptxas"
        /*0030*/ 	.string	"Cuda compilation tools, release 13.0, V13.0.88"
        /*0030*/ 	.string	"Build cuda_13.0.r13.0/compiler.36424714_0"
        /*0030*/ 	.string	"-arch sm_100 -m 64 "



//--------------------- .note.nv.cuinfo           --------------------------
	.section	.note.nv.cuinfo,"",@"SHT_NOTE"
	.sectionflags	@"SHF_NOTE_NV_CUINFO"
        /*0018*/ 	.short	0x0002
        /*001a*/ 	.short	0x0064
        /*001c*/ 	.short	0x0082
	.zero		2


//--------------------- .nv.info                  --------------------------
	.section	.nv.info,"",@"SHT_CUDA_INFO"
	.align	4


	//----- nvinfo : EIATTR_REGCOUNT
	.align		4
        /*0000*/ 	.byte	0x04, 0x2f
        /*0002*/ 	.short	(.L_3 - .L_2)
	.align		4
.L_2:
        /*0004*/ 	.word	index@(_Z14metro_gmem_oddPiPfS_S_S_S_ff)
        /*0008*/ 	.word	0x00000013


	//----- nvinfo : EIATTR_FRAME_SIZE
	.align		4
.L_3:
        /*000c*/ 	.byte	0x04, 0x11
        /*000e*/ 	.short	(.L_5 - .L_4)
	.align		4
.L_4:
        /*0010*/ 	.word	index@($__internal_1_$__cuda_sm3x_div_rn_noftz_f32_slowpath)
        /*0014*/ 	.word	0x00000000


	//----- nvinfo : EIATTR_FRAME_SIZE
	.align		4
.L_5:
        /*0018*/ 	.byte	0x04, 0x11
        /*001a*/ 	.short	(.L_7 - .L_6)
	.align		4
.L_6:
        /*001c*/ 	.word	index@(_Z14metro_gmem_oddPiPfS_S_S_S_ff)
        /*0020*/ 	.word	0x00000000


	//----- nvinfo : EIATTR_REGCOUNT
	.align		4
.L_7:
        /*0024*/ 	.byte	0x04, 0x2f
        /*0026*/ 	.short	(.L_9 - .L_8)
	.align		4
.L_8:
        /*0028*/ 	.word	index@(_Z15metro_gmem_evenPiPfS_S_S_S_ff)
        /*002c*/ 	.word	0x00000013


	//----- nvinfo : EIATTR_FRAME_SIZE
	.align		4
.L_9:
        /*0030*/ 	.byte	0x04, 0x11
        /*0032*/ 	.short	(.L_11 - .L_10)
	.align		4
.L_10:
        /*0034*/ 	.word	index@($__internal_0_$__cuda_sm3x_div_rn_noftz_f32_slowpath)
        /*0038*/ 	.word	0x00000000


	//----- nvinfo : EIATTR_FRAME_SIZE
	.align		4
.L_11:
        /*003c*/ 	.byte	0x04, 0x11
        /*003e*/ 	.short	(.L_13 - .L_12)
	.align		4
.L_12:
        /*0040*/ 	.word	index@(_Z15metro_gmem_evenPiPfS_S_S_S_ff)
        /*0044*/ 	.word	0x00000000


	//----- nvinfo : EIATTR_MIN_STACK_SIZE
	.align		4
.L_13:
        /*0048*/ 	.byte	0x04, 0x12
        /*004a*/ 	.short	(.L_15 - .L_14)
	.align		4
.L_14:
        /*004c*/ 	.word	index@(_Z15metro_gmem_evenPiPfS_S_S_S_ff)
        /*0050*/ 	.word	0x00000000


	//----- nvinfo : EIATTR_MIN_STACK_SIZE
	.align		4
.L_15:
        /*0054*/ 	.byte	0x04, 0x12
        /*0056*/ 	.short	(.L_17 - .L_16)
	.align		4
.L_16:
        /*0058*/ 	.word	index@(_Z14metro_gmem_oddPiPfS_S_S_S_ff)
        /*005c*/ 	.word	0x00000000
.L_17:


//--------------------- .nv.compat                --------------------------
	.section	.nv.compat,"",@"SHT_CUDA_COMPAT_INFO"
	.align	4
        /*0000*/ 	.byte	0x02, 0x09, 0x00, 0x00, 0x02, 0x02, 0x01, 0x00, 0x02, 0x05, 0x05, 0x00, 0x03, 0x07, 0x01, 0x01
        /*0010*/ 	.byte	0x02, 0x03, 0x00, 0x00, 0x02, 0x06, 0x01, 0x00, 0x04, 0x0b, 0x08, 0x00, 0x01, 0x00, 0x00, 0x00
        /*0020*/ 	.byte	0x00, 0x00, 0x00, 0x00


//--------------------- .nv.info._Z15metro_gmem_evenPiPfS_S_S_S_ff --------------------------
	.section	.nv.info._Z15metro_gmem_evenPiPfS_S_S_S_ff,"",@"SHT_CUDA_INFO"
	.sectionflags	@""
	.align	4


	//----- nvinfo : EIATTR_CUDA_API_VERSION
	.align		4
        /*0000*/ 	.byte	0x04, 0x37
        /*0002*/ 	.short	(.L_19 - .L_18)
.L_18:
        /*0004*/ 	.word	0x00000082


	//----- nvinfo : EIATTR_KPARAM_INFO
	.align		4
.L_19:
        /*0008*/ 	.byte	0x04, 0x17
        /*000a*/ 	.short	(.L_21 - .L_20)
.L_20:
        /*000c*/ 	.word	0x00000000
        /*0010*/ 	.short	0x0007
        /*0012*/ 	.short	0x0034
        /*0014*/ 	.byte	0x00, 0xf0, 0x11, 0x00


	//----- nvinfo : EIATTR_KPARAM_INFO
	.align		4
.L_21:
        /*0018*/ 	.byte	0x04, 0x17
        /*001a*/ 	.short	(.L_23 - .L_22)
.L_22:
        /*001c*/ 	.word	0x00000000
        /*0020*/ 	.short	0x0006
        /*0022*/ 	.short	0x0030
        /*0024*/ 	.byte	0x00, 0xf0, 0x11, 0x00


	//----- nvinfo : EIATTR_KPARAM_INFO
	.align		4
.L_23:
        /*0028*/ 	.byte	0x04, 0x17
        /*002a*/ 	.short	(.L_25 - .L_24)
.L_24:
        /*002c*/ 	.word	0x00000000
        /*0030*/ 	.short	0x0005
        /*0032*/ 	.short	0x0028
        /*0034*/ 	.byte	0x00, 0xf5, 0x21, 0x00


	//----- nvinfo : EIATTR_KPARAM_INFO
	.align		4
.L_25:
        /*0038*/ 	.byte	0x04, 0x17
        /*003a*/ 	.short	(.L_27 - .L_26)
.L_26:
        /*003c*/ 	.word	0x00000000
        /*0040*/ 	.short	0x0004
        /*0042*/ 	.short	0x0020
        /*0044*/ 	.byte	0x00, 0xf5, 0x21, 0x00


	//----- nvinfo : EIATTR_KPARAM_INFO
	.align		4
.L_27:
        /*0048*/ 	.byte	0x04, 0x17
        /*004a*/ 	.short	(.L_29 - .L_28)
.L_28:
        /*004c*/ 	.word	0x00000000
        /*0050*/ 	.short	0x0003
        /*0052*/ 	.short	0x0018
        /*0054*/ 	.byte	0x00, 0xf5, 0x21, 0x00


	//----- nvinfo : EIATTR_KPARAM_INFO
	.align		4
.L_29:
        /*0058*/ 	.byte	0x04, 0x17
        /*005a*/ 	.short	(.L_31 - .L_30)
.L_30:
        /*005c*/ 	.word	0x00000000
        /*0060*/ 	.short	0x0002
        /*0062*/ 	.short	0x0010
        /*0064*/ 	.byte	0x00, 0xf5, 0x21, 0x00


	//----- nvinfo : EIATTR_KPARAM_INFO
	.align		4
.L_31:
        /*0068*/ 	.byte	0x04, 0x17
        /*006a*/ 	.short	(.L_33 - .L_32)
.L_32:
        /*006c*/ 	.word	0x00000000
        /*0070*/ 	.short	0x0001
        /*0072*/ 	.short	0x0008
        /*0074*/ 	.byte	0x00, 0xf5, 0x21, 0x00


	//----- nvinfo : EIATTR_KPARAM_INFO
	.align		4
.L_33:
        /*0078*/ 	.byte	0x04, 0x17
        /*007a*/ 	.short	(.L_35 - .L_34)
.L_34:
        /*007c*/ 	.word	0x00000000
        /*0080*/ 	.short	0x0000
        /*0082*/ 	.short	0x0000
        /*0084*/ 	.byte	0x00, 0xf5, 0x21, 0x00


	//----- nvinfo : EIATTR_SPARSE_MMA_MASK
	.align		4
.L_35:
        /*0088*/ 	.byte	0x03, 0x50
        /*008a*/ 	.short	0x0000


	//----- nvinfo : EIATTR_MAXREG_COUNT
	.align		4
        /*008c*/ 	.byte	0x03, 0x1b
        /*008e*/ 	.short	0x00ff


	//----- nvinfo : EIATTR_NUM_BARRIERS
	.align		4
        /*0090*/ 	.byte	0x02, 0x4c
        /*0092*/ 	.byte	0x01
	.zero		1


	//----- nvinfo : EIATTR_MERCURY_ISA_VERSION
	.align		4
        /*0094*/ 	.byte	0x03, 0x5f
        /*0096*/ 	.short	0x0101


	//----- nvinfo : EIATTR_VRC_CTA_INIT_COUNT
	.align		4
        /*0098*/ 	.byte	0x02, 0x4a
	.zero		1
	.zero		1


	//----- nvinfo : EIATTR_EXIT_INSTR_OFFSETS
	.align		4
        /*009c*/ 	.byte	0x04, 0x1c
        /*009e*/ 	.short	(.L_37 - .L_36)


	//   ....[0]....
.L_36:
        /*00a0*/ 	.word	0x00000a30


	//----- nvinfo : EIATTR_CRS_STACK_SIZE
	.align		4
.L_37:
        /*00a4*/ 	.byte	0x04, 0x1e
        /*00a6*/ 	.short	(.L_39 - .L_38)
.L_38:
        /*00a8*/ 	.word	0x00000000


	//----- nvinfo : EIATTR_CBANK_PARAM_SIZE
	.align		4
.L_39:
        /*00ac*/ 	.byte	0x03, 0x19
        /*00ae*/ 	.short	0x0038


	//----- nvinfo : EIATTR_PARAM_CBANK
	.align		4
        /*00b0*/ 	.byte	0x04, 0x0a
        /*00b2*/ 	.short	(.L_41 - .L_40)
	.align		4
.L_40:
        /*00b4*/ 	.word	index@(.nv.constant0._Z15metro_gmem_evenPiPfS_S_S_S_ff)
        /*00b8*/ 	.short	0x0380
        /*00ba*/ 	.short	0x0038


	//----- nvinfo : EIATTR_SW_WAR
	.align		4
.L_41:
        /*00bc*/ 	.byte	0x04, 0x36
        /*00be*/ 	.short	(.L_43 - .L_42)
.L_42:
        /*00c0*/ 	.word	0x00000008
.L_43:


//--------------------- .nv.info._Z14metro_gmem_oddPiPfS_S_S_S_ff --------------------------
	.section	.nv.info._Z14metro_gmem_oddPiPfS_S_S_S_ff,"",@"SHT_CUDA_INFO"
	.sectionflags	@""
	.align	4


	//----- nvinfo : EIATTR_CUDA_API_VERSION
	.align		4
        /*0000*/ 	.byte	0x04, 0x37
        /*0002*/ 	.short	(.L_45 - .L_44)
.L_44:
        /*0004*/ 	.word	0x00000082


	//----- nvinfo : EIATTR_KPARAM_INFO
	.align		4
.L_45:
        /*0008*/ 	.byte	0x04, 0x17
        /*000a*/ 	.short	(.L_47 - .L_46)
.L_46:
        /*000c*/ 	.word	0x00000000
        /*0010*/ 	.short	0x0007
        /*0012*/ 	.short	0x0034
        /*0014*/ 	.byte	0x00, 0xf0, 0x11, 0x00


	//----- nvinfo : EIATTR_KPARAM_INFO
	.align		4
.L_47:
        /*0018*/ 	.byte	0x04, 0x17
        /*001a*/ 	.short	(.L_49 - .L_48)
.L_48:
        /*001c*/ 	.word	0x00000000
        /*0020*/ 	.short	0x0006
        /*0022*/ 	.short	0x0030
        /*0024*/ 	.byte	0x00, 0xf0, 0x11, 0x00


	//----- nvinfo : EIATTR_KPARAM_INFO
	.align		4
.L_49:
        /*0028*/ 	.byte	0x04, 0x17
        /*002a*/ 	.short	(.L_51 - .L_50)
.L_50:
        /*002c*/ 	.word	0x00000000
        /*0030*/ 	.short	0x0005
        /*0032*/ 	.short	0x0028
        /*0034*/ 	.byte	0x00, 0xf5, 0x21, 0x00


	//----- nvinfo : EIATTR_KPARAM_INFO
	.align		4
.L_51:
        /*0038*/ 	.byte	0x04, 0x17
        /*003a*/ 	.short	(.L_53 - .L_52)
.L_52:
        /*003c*/ 	.word	0x00000000
        /*0040*/ 	.short	0x0004
        /*0042*/ 	.short	0x0020
        /*0044*/ 	.byte	0x00, 0xf5, 0x21, 0x00


	//----- nvinfo : EIATTR_KPARAM_INFO
	.align		4
.L_53:
        /*0048*/ 	.byte	0x04, 0x17
        /*004a*/ 	.short	(.L_55 - .L_54)
.L_54:
        /*004c*/ 	.word	0x00000000
        /*0050*/ 	.short	0x0003
        /*0052*/ 	.short	0x0018
        /*0054*/ 	.byte	0x00, 0xf5, 0x21, 0x00


	//----- nvinfo : EIATTR_KPARAM_INFO
	.align		4
.L_55:
        /*0058*/ 	.byte	0x04, 0x17
        /*005a*/ 	.short	(.L_57 - .L_56)
.L_56:
        /*005c*/ 	.word	0x00000000
        /*0060*/ 	.short	0x0002
        /*0062*/ 	.short	0x0010
        /*0064*/ 	.byte	0x00, 0xf5, 0x21, 0x00


	//----- nvinfo : EIATTR_KPARAM_INFO
	.align		4
.L_57:
        /*0068*/ 	.byte	0x04, 0x17
        /*006a*/ 	.short	(.L_59 - .L_58)
.L_58:
        /*006c*/ 	.word	0x00000000
        /*0070*/ 	.short	0x0001
        /*0072*/ 	.short	0x0008
        /*0074*/ 	.byte	0x00, 0xf5, 0x21, 0x00


	//----- nvinfo : EIATTR_KPARAM_INFO
	.align		4
.L_59:
        /*0078*/ 	.byte	0x04, 0x17
        /*007a*/ 	.short	(.L_61 - .L_60)
.L_60:
        /*007c*/ 	.word	0x00000000
        /*0080*/ 	.short	0x0000
        /*0082*/ 	.short	0x0000
        /*0084*/ 	.byte	0x00, 0xf5, 0x21, 0x00


	//----- nvinfo : EIATTR_SPARSE_MMA_MASK
	.align		4
.L_61:
        /*0088*/ 	.byte	0x03, 0x50
        /*008a*/ 	.short	0x0000


	//----- nvinfo : EIATTR_MAXREG_COUNT
	.align		4
        /*008c*/ 	.byte	0x03, 0x1b
        /*008e*/ 	.short	0x00ff


	//----- nvinfo : EIATTR_NUM_BARRIERS
	.align		4
        /*0090*/ 	.byte	0x02, 0x4c
        /*0092*/ 	.byte	0x01
	.zero		1


	//----- nvinfo : EIATTR_MERCURY_ISA_VERSION
	.align		4
        /*0094*/ 	.byte	0x03, 0x5f
        /*0096*/ 	.short	0x0101


	//----- nvinfo : EIATTR_VRC_CTA_INIT_COUNT
	.align		4
        /*0098*/ 	.byte	0x02, 0x4a
	.zero		1
	.zero		1


	//----- nvinfo : EIATTR_EXIT_INSTR_OFFSETS
	.align		4
        /*009c*/ 	.byte	0x04, 0x1c
        /*009e*/ 	.short	(.L_63 - .L_62)


	//   ....[0]....
.L_62:
        /*00a0*/ 	.word	0x000009f0


	//----- nvinfo : EIATTR_CRS_STACK_SIZE
	.align		4
.L_63:
        /*00a4*/ 	.byte	0x04, 0x1e
        /*00a6*/ 	.short	(.L_65 - .L_64)
.L_64:
        /*00a8*/ 	.word	0x00000000


	//----- nvinfo : EIATTR_CBANK_PARAM_SIZE
	.align		4
.L_65:
        /*00ac*/ 	.byte	0x03, 0x19
        /*00ae*/ 	.short	0x0038


	//----- nvinfo : EIATTR_PARAM_CBANK
	.align		4
        /*00b0*/ 	.byte	0x04, 0x0a
        /*00b2*/ 	.short	(.L_67 - .L_66)
	.align		4
.L_66:
        /*00b4*/ 	.word	index@(.nv.constant0._Z14metro_gmem_oddPiPfS_S_S_S_ff)
        /*00b8*/ 	.short	0x0380
        /*00ba*/ 	.short	0x0038


	//----- nvinfo : EIATTR_SW_WAR
	.align		4
.L_67:
        /*00bc*/ 	.byte	0x04, 0x36
        /*00be*/ 	.short	(.L_69 - .L_68)
.L_68:
        /*00c0*/ 	.word	0x00000008
.L_69:


//--------------------- .nv.callgraph             --------------------------
	.section	.nv.callgraph,"",@"SHT_CUDA_CALLGRAPH"
	.align	4
	.sectionentsize	8
	.align		4
        /*0000*/ 	.word	0x00000000
	.align		4
        /*0004*/ 	.word	0xffffffff
	.align		4
        /*0008*/ 	.word	0x00000000
	.align		4
        /*000c*/ 	.word	0xfffffffe
	.align		4
        /*0010*/ 	.word	0x00000000
	.align		4
        /*0014*/ 	.word	0xfffffffd
	.align		4
        /*0018*/ 	.word	0x00000000
	.align		4
        /*001c*/ 	.word	0xfffffffc


//--------------------- .nv.constant3             --------------------------
	.section	.nv.constant3,"a",@progbits
	.align	4
.nv.constant3:
	.type		fw,@object
	.size		fw,(bw - fw)
fw:
	.zero		4000
	.type		bw,@object
	.size		bw,(.L_1 - bw)
bw:
	.zero		4000
.L_1:


//--------------------- .text._Z15metro_gmem_evenPiPfS_S_S_S_ff --------------------------
	.section	.text._Z15metro_gmem_evenPiPfS_S_S_S_ff,"ax",@progbits
	.align	128
        .global         _Z15metro_gmem_evenPiPfS_S_S_S_ff
        .type           _Z15metro_gmem_evenPiPfS_S_S_S_ff,@function
        .size           _Z15metro_gmem_evenPiPfS_S_S_S_ff,(.L_x_46 - _Z15metro_gmem_evenPiPfS_S_S_S_ff)
        .other          _Z15metro_gmem_evenPiPfS_S_S_S_ff,@"STO_CUDA_ENTRY STV_DEFAULT"
_Z15metro_gmem_evenPiPfS_S_S_S_ff:
.text._Z15metro_gmem_evenPiPfS_S_S_S_ff:
[----:B------:R-:W-:Y:S01]  /*0000*/  LDC R1, c[0x0][0x37c] ;  /* 0x0000df00ff017b82 */ /* 0x000fe20000000800 */
[----:B------:R-:W0:Y:S01]  /*0010*/  LDCU UR5, c[0x0][0x360] ;  /* 0x00006c00ff0577ac */ /* 0x000e220008000800 */
[----:B------:R-:W1:Y:S06]  /*0020*/  S2R R5, SR_TID.X ;  /* 0x0000000000057919 */ /* 0x000e6c0000002100 */
[----:B------:R-:W2:Y:S01]  /*0030*/  LDC R9, c[0x0][0x370] ;  /* 0x0000dc00ff097b82 */ /* 0x000ea20000000800 */
[----:B------:R-:W3:Y:S01]  /*0040*/  LDCU UR6, c[0x0][0x364] ;  /* 0x00006c80ff0677ac */ /* 0x000ee20008000800 */
[----:B------:R-:W1:Y:S01]  /*0050*/  S2R R6, SR_TID.Y ;  /* 0x0000000000067919 */ /* 0x000e620000002200 */
[----:B------:R-:W3:Y:S01]  /*0060*/  S2R R14, SR_CTAID.Y ;  /* 0x00000000000e7919 */ /* 0x000ee20000002600 */
[----:B0-----:R-:W0:Y:S01]  /*0070*/  I2F.U32.RP R0, UR5 ;  /* 0x0000000500007d06 */ /* 0x001e220008209000 */
[----:B------:R-:W-:-:S02]  /*0080*/  USHF.L.U32 UR4, UR5, 0x1, URZ ;  /* 0x0000000105047899 */ /* 0x000fc400080006ff */
[----:B------:R-:W-:-:S04]  /*0090*/  ISETP.NE.U32.AND P2, PT, RZ, UR5, PT ;  /* 0x00000005ff007c0c */ /* 0x000fc8000bf45070 */
[----:B--2---:R-:W-:-:S03]  /*00a0*/  IMAD R9, R9, UR4, RZ ;  /* 0x0000000409097c24 */ /* 0x004fc6000f8e02ff */
[----:B------:R-:W2:Y:S08]  /*00b0*/  I2F.U32.RP R4, UR4 ;  /* 0x0000000400047d06 */ /* 0x000eb00008209000 */
[----:B0-----:R-:W0:Y:S08]  /*00c0*/  MUFU.RCP R0, R0 ;  /* 0x0000000000007308 */ /* 0x001e300000001000 */
[----:B--2---:R-:W-:Y:S01]  /*00d0*/  MUFU.RCP R4, R4 ;  /* 0x0000000400047308 */ /* 0x004fe20000001000 */
[----:B0-----:R-:W-:-:S02]  /*00e0*/  VIADD R2, R0, 0xffffffe ;  /* 0x0ffffffe00027836 */ /* 0x001fc40000000000 */
[----:B-1----:R-:W-:-:S05]  /*00f0*/  IMAD R0, R6, UR5, R5 ;  /* 0x0000000506007c24 */ /* 0x002fca000f8e0205 */
[----:B------:R0:W1:Y:S02]  /*0100*/  F2I.FTZ.U32.TRUNC.NTZ R3, R2 ;  /* 0x0000000200037305 */ /* 0x000064000021f000 */
[----:B0-----:R-:W-:Y:S02]  /*0110*/  IMAD.MOV.U32 R2, RZ, RZ, RZ ;  /* 0x000000ffff027224 */ /* 0x001fe400078e00ff */
[----:B-1----:R-:W-:-:S04]  /*0120*/  IMAD.MOV R7, RZ, RZ, -R3 ;  /* 0x000000ffff077224 */ /* 0x002fc800078e0a03 */
[----:B------:R-:W-:-:S04]  /*0130*/  IMAD R7, R7, UR5, RZ ;  /* 0x0000000507077c24 */ /* 0x000fc8000f8e02ff */
[----:B------:R-:W-:-:S04]  /*0140*/  IMAD.HI.U32 R3, R3, R7, R2 ;  /* 0x0000000703037227 */ /* 0x000fc800078e0002 */
[----:B------:R-:W-:Y:S02]  /*0150*/  VIADD R2, R4, 0xffffffe ;  /* 0x0ffffffe04027836 */ /* 0x000fe40000000000 */
[----:B------:R-:W-:Y:S02]  /*0160*/  IMAD.HI.U32 R6, R3, R0, RZ ;  /* 0x0000000003067227 */ /* 0x000fe400078e00ff */
[----:B------:R0:W1:Y:S02]  /*0170*/  F2I.FTZ.U32.TRUNC.NTZ R3, R2 ;  /* 0x0000000200037305 */ /* 0x000064000021f000 */
[----:B------:R-:W-:Y:S01]  /*0180*/  IMAD R7, RZ, RZ, -UR4 ;  /* 0x80000004ff077e24 */ /* 0x000fe2000f8e02ff */
[----:B------:R-:W-:-:S05]  /*0190*/  IADD3 R5, PT, PT, -R6, RZ, RZ ;  /* 0x000000ff06057210 */ /* 0x000fca0007ffe1ff */
[----:B------:R-:W-:Y:S01]  /*01a0*/  IMAD R5, R5, UR5, R0 ;  /* 0x0000000505057c24 */ /* 0x000fe2000f8e0200 */
[----:B------:R-:W-:Y:S01]  /*01b0*/  SHF.L.U32 R0, R0, 0x1, RZ ;  /* 0x0000000100007819 */ /* 0x000fe200000006ff */
[----:B0-----:R-:W-:-:S03]  /*01c0*/  IMAD.MOV.U32 R2, RZ, RZ, RZ ;  /* 0x000000ffff027224 */ /* 0x001fc600078e00ff */
[----:B------:R-:W-:-:S13]  /*01d0*/  ISETP.GE.U32.AND P0, PT, R5, UR5, PT ;  /* 0x0000000505007c0c */ /* 0x000fda000bf06070 */
[----:B------:R-:W-:Y:S02]  /*01e0*/  @P0 VIADD R5, R5, -UR5 ;  /* 0x8000000505050c36 */ /* 0x000fe40008000000 */
[----:B------:R-:W-:-:S03]  /*01f0*/  @P0 VIADD R6, R6, 0x1 ;  /* 0x0000000106060836 */ /* 0x000fc60000000000 */
[----:B------:R-:W-:Y:S02]  /*0200*/  ISETP.GE.U32.AND P1, PT, R5, UR5, PT ;  /* 0x0000000505007c0c */ /* 0x000fe4000bf26070 */
[----:B------:R-:W-:-:S05]  /*0210*/  MOV R5, R7 ;  /* 0x0000000700057202 */ /* 0x000fca0000000f00 */
[----:B-1----:R-:W-:-:S04]  /*0220*/  IMAD R5, R5, R3, RZ ;  /* 0x0000000305057224 */ /* 0x002fc800078e02ff */
[----:B------:R-:W-:-:S04]  /*0230*/  IMAD.HI.U32 R3, R3, R5, R2 ;  /* 0x0000000503037227 */ /* 0x000fc800078e0002 */
[----:B------:R-:W-:Y:S01]  /*0240*/  @P1 VIADD R6, R6, 0x1 ;  /* 0x0000000106061836 */ /* 0x000fe20000000000 */
[----:B------:R-:W-:Y:S01]  /*0250*/  @!P2 LOP3.LUT R6, RZ, UR5, RZ, 0x33, !PT ;  /* 0x00000005ff06ac12 */ /* 0x000fe2000f8e33ff */
[----:B------:R-:W-:-:S04]  /*0260*/  IMAD.HI.U32 R2, R3, R0, RZ ;  /* 0x0000000003027227 */ /* 0x000fc800078e00ff */
[----:B------:R-:W-:-:S04]  /*0270*/  IMAD.HI.U32 R3, R3, R6, RZ ;  /* 0x0000000603037227 */ /* 0x000fc800078e00ff */
[----:B------:R-:W-:Y:S02]  /*0280*/  IMAD.MOV R5, RZ, RZ, -R2 ;  /* 0x000000ffff057224 */ /* 0x000fe400078e0a02 */
[----:B------:R-:W-:Y:S02]  /*0290*/  IMAD.MOV R3, RZ, RZ, -R3 ;  /* 0x000000ffff037224 */ /* 0x000fe400078e0a03 */
[----:B------:R-:W-:Y:S02]  /*02a0*/  IMAD R0, R5, UR4, R0 ;  /* 0x0000000405007c24 */ /* 0x000fe4000f8e0200 */
[----:B------:R-:W-:Y:S01]  /*02b0*/  IMAD R6, R3, UR4, R6 ;  /* 0x0000000403067c24 */ /* 0x000fe2000f8e0206 */
[----:B------:R-:W0:Y:S01]  /*02c0*/  S2R R5, SR_CTAID.X ;  /* 0x0000000000057919 */ /* 0x000e220000002500 */
[----:B------:R-:W-:Y:S02]  /*02d0*/  LOP3.LUT R3, RZ, UR4, RZ, 0x33, !PT ;  /* 0x00000004ff037c12 */ /* 0x000fe4000f8e33ff */
[----:B------:R-:W-:-:S02]  /*02e0*/  ISETP.GE.U32.AND P0, PT, R0, UR4, PT ;  /* 0x0000000400007c0c */ /* 0x000fc4000bf06070 */
[----:B------:R-:W-:-:S11]  /*02f0*/  ISETP.GE.U32.AND P1, PT, R6, UR4, PT ;  /* 0x0000000406007c0c */ /* 0x000fd6000bf26070 */
[----:B------:R-:W-:Y:S02]  /*0300*/  @P0 VIADD R0, R0, -UR4 ;  /* 0x8000000400000c36 */ /* 0x000fe40008000000 */
[----:B------:R-:W-:Y:S02]  /*0310*/  @P1 IADD3 R6, PT, PT, R6, -UR4, RZ ;  /* 0x8000000406061c10 */ /* 0x000fe4000fffe0ff */
[----:B------:R-:W-:Y:S02]  /*0320*/  ISETP.NE.U32.AND P1, PT, RZ, UR4, PT ;  /* 0x00000004ff007c0c */ /* 0x000fe4000bf25070 */
[----:B------:R-:W-:Y:S02]  /*0330*/  ISETP.GE.U32.AND P0, PT, R0, UR4, PT ;  /* 0x0000000400007c0c */ /* 0x000fe4000bf06070 */
[----:B------:R-:W-:-:S11]  /*0340*/  ISETP.GE.U32.AND P2, PT, R6, UR4, PT ;  /* 0x0000000406007c0c */ /* 0x000fd6000bf46070 */
[----:B------:R-:W-:Y:S02]  /*0350*/  @P0 VIADD R0, R0, -UR4 ;  /* 0x8000000400000c36 */ /* 0x000fe40008000000 */
[----:B------:R-:W-:-:S03]  /*0360*/  @P2 VIADD R6, R6, -UR4 ;  /* 0x8000000406062c36 */ /* 0x000fc60008000000 */
[C---:B------:R-:W-:Y:S02]  /*0370*/  SEL R0, R3.reuse, R0, !P1 ;  /* 0x0000000003007207 */ /* 0x040fe40004800000 */
[----:B------:R-:W-:Y:S02]  /*0380*/  SEL R3, R3, R6, !P1 ;  /* 0x0000000603037207 */ /* 0x000fe40004800000 */
[----:B------:R-:W1:Y:S01]  /*0390*/  LDC.64 R6, c[0x0][0x380] ;  /* 0x0000e000ff067b82 */ /* 0x000e620000000a00 */
[----:B0-----:R-:W-:Y:S01]  /*03a0*/  IMAD R5, R5, UR4, R0 ;  /* 0x0000000405057c24 */ /* 0x001fe2000f8e0200 */
[----:B------:R-:W-:Y:S01]  /*03b0*/  LOP3.LUT R10, R3, 0x1, RZ, 0xc0, !PT ;  /* 0x00000001030a7812 */ /* 0x000fe200078ec0ff */
[----:B---3--:R-:W-:Y:S01]  /*03c0*/  IMAD R14, R14, UR6, R3 ;  /* 0x000000060e0e7c24 */ /* 0x008fe2000f8e0203 */
[----:B------:R-:W0:Y:S02]  /*03d0*/  LDCU.64 UR6, c[0x0][0x358] ;  /* 0x00006b00ff0677ac */ /* 0x000e240008000a00 */
[----:B------:R-:W-:Y:S01]  /*03e0*/  LOP3.LUT P0, R10, R5, RZ, R10, 0xfa, !PT ;  /* 0x000000ff050a7212 */ /* 0x000fe2000780fa0a */
[----:B------:R-:W-:-:S04]  /*03f0*/  IMAD R11, R9, R14, RZ ;  /* 0x0000000e090b7224 */ /* 0x000fc800078e02ff */
[----:B------:R-:W-:-:S08]  /*0400*/  IMAD.IADD R3, R10, 0x1, R11 ;  /* 0x000000010a037824 */ /* 0x000fd000078e020b */
[----:B------:R-:W2:Y:S01]  /*0410*/  @!P0 LDC.64 R12, c[0x0][0x390] ;  /* 0x0000e400ff0c8b82 */ /* 0x000ea20000000a00 */
[----:B------:R-:W-:Y:S02]  /*0420*/  @!P0 SHF.R.S32.HI R0, RZ, 0x1f, R9 ;  /* 0x0000001fff008819 */ /* 0x000fe40000011409 */
[----:B------:R-:W-:Y:S01]  /*0430*/  @!P0 IADD3 R8, P1, PT, R9, R11, RZ ;  /* 0x0000000b09088210 */ /* 0x000fe20007f3e0ff */
[----:B-1----:R-:W-:-:S03]  /*0440*/  IMAD.WIDE R4, R3, 0x4, R6 ;  /* 0x0000000403047825 */ /* 0x002fc600078e0206 */
[----:B------:R-:W-:Y:S02]  /*0450*/  @!P0 LEA.HI.X.SX32 R0, R11, R0, 0x1, P1 ;  /* 0x000000000b008211 */ /* 0x000fe400008f0eff */
[----:B0-----:R0:W5:Y:S01]  /*0460*/  LDG.E R2, desc[UR6][R4.64] ;  /* 0x0000000604027981 */ /* 0x001162000c1e1900 */
[----:B--2---:R-:W-:-:S04]  /*0470*/  @!P0 LEA R12, P1, R8, R12, 0x2 ;  /* 0x0000000c080c8211 */ /* 0x004fc800078210ff */
[----:B------:R-:W-:Y:S02]  /*0480*/  @!P0 LEA.HI.X R13, R8, R13, R0, 0x2, P1 ;  /* 0x0000000d080d8211 */ /* 0x000fe400008f1400 */
[----:B------:R0:W5:Y:S04]  /*0490*/  @!P0 LDG.E R0, desc[UR6][R4.64+0x4] ;  /* 0x0000040604008981 */ /* 0x000168000c1e1900 */
[----:B------:R0:W5:Y:S01]  /*04a0*/  @!P0 LDG.E R8, desc[UR6][R12.64+-0x4] ;  /* 0xfffffc060c088981 */ /* 0x000162000c1e1900 */
[----:B------:R-:W-:Y:S01]  /*04b0*/  BSSY.RECONVERGENT B0, `(.L_x_0) ;  /* 0x000000a000007945 */ /* 0x000fe20003800200 */
[----:B------:R-:W-:-:S03]  /*04c0*/  ISETP.NE.AND P1, PT, R14, RZ, PT ;  /* 0x000000ff0e00720c */ /* 0x000fc60003f25270 */
[----:B------:R-:W-:Y:S10]  /*04d0*/  @!P0 BRA `(.L_x_1) ;  /* 0x00000000001c8947 */ /* 0x000ff40003800000 */
[----:B0-----:R-:W-:Y:S01]  /*04e0*/  IADD3 R13, PT, PT, R9, -0x1, RZ ;  /* 0xffffffff090d7810 */ /* 0x001fe20007ffe0ff */
[----:B-----5:R1:W5:Y:S03]  /*04f0*/  LDG.E R8, desc[UR6][R4.64+-0x4] ;  /* 0xfffffc0604087981 */ /* 0x020366000c1e1900 */
[----:B------:R-:W-:-:S13]  /*0500*/  ISETP.NE.AND P0, PT, R10, R13, PT ;  /* 0x0000000d0a00720c */ /* 0x000fda0003f05270 */
[----:B------:R-:W0:Y:S02]  /*0510*/  @!P0 LDC.64 R12, c[0x0][0x398] ;  /* 0x0000e600ff0c8b82 */ /* 0x000e240000000a00 */
[----:B0-----:R-:W-:-:S05]  /*0520*/  @!P0 IMAD.WIDE R12, R11, 0x4, R12 ;  /* 0x000000040b0c8825 */ /* 0x001fca00078e020c */
[----:B------:R1:W5:Y:S04]  /*0530*/  @!P0 LDG.E R0, desc[UR6][R12.64] ;  /* 0x000000060c008981 */ /* 0x000368000c1e1900 */
[----:B------:R1:W5:Y:S02]  /*0540*/  @P0 LDG.E R0, desc[UR6][R4.64+0x4] ;  /* 0x0000040604000981 */ /* 0x000364000c1e1900 */
.L_x_1:
[----:B------:R-:W-:Y:S05]  /*0550*/  BSYNC.RECONVERGENT B0 ;  /* 0x0000000000007941 */ /* 0x000fea0003800200 */
.L_x_0:
[----:B------:R-:W-:Y:S04]  /*0560*/  BSSY.RECONVERGENT B0, `(.L_x_2) ;  /* 0x0000015000007945 */ /* 0x000fe80003800200 */
[----:B------:R-:W-:Y:S05]  /*0570*/  @P1 BRA `(.L_x_3) ;  /* 0x0000000000181947 */ /* 0x000fea0003800000 */
[----:B01----:R-:W0:Y:S01]  /*0580*/  LDC.64 R12, c[0x0][0x3a8] ;  /* 0x0000ea00ff0c7b82 */ /* 0x003e220000000a00 */
[----:B------:R-:W-:-:S05]  /*0590*/  IMAD.WIDE R6, R9, 0x4, R4 ;  /* 0x0000000409067825 */ /* 0x000fca00078e0204 */
[----:B------:R1:W5:Y:S01]  /*05a0*/  LDG.E R14, desc[UR6][R6.64] ;  /* 0x00000006060e7981 */ /* 0x000362000c1e1900 */
[----:B0-----:R-:W-:-:S05]  /*05b0*/  IMAD.WIDE R10, R10, 0x4, R12 ;  /* 0x000000040a0a7825 */ /* 0x001fca00078e020c */
[----:B------:R1:W5:Y:S01]  /*05c0*/  LDG.E R9, desc[UR6][R10.64] ;  /* 0x000000060a097981 */ /* 0x000362000c1e1900 */
[----:B------:R-:W-:Y:S05]  /*05d0*/  BRA `(.L_x_4) ;  /* 0x0000000000347947 */ /* 0x000fea0003800000 */
.L_x_3:
[----:B------:R-:W2:Y:S02]  /*05e0*/  LDCU UR4, c[0x0][0x374] ;  /* 0x00006e80ff0477ac */ /* 0x000ea40008000800 */
[----:B--2---:R-:W-:-:S06]  /*05f0*/  UIMAD UR4, UR5, UR4, -0x1 ;  /* 0xffffffff050474a4 */ /* 0x004fcc000f8e0204 */
[----:B------:R-:W-:-:S13]  /*0600*/  ISETP.NE.AND P0, PT, R14, UR4, PT ;  /* 0x000000040e007c0c */ /* 0x000fda000bf05270 */
[----:B01----:R-:W0:Y:S02]  /*0610*/  @!P0 LDC.64 R12, c[0x0][0x3a0] ;  /* 0x0000e800ff0c8b82 */ /* 0x003e240000000a00 */
[----:B0-----:R-:W-:-:S05]  /*0620*/  @!P0 IMAD.WIDE R10, R10, 0x4, R12 ;  /* 0x000000040a0a8825 */ /* 0x001fca00078e020c */
[----:B------:R0:W5:Y:S01]  /*0630*/  @!P0 LDG.E R14, desc[UR6][R10.64] ;  /* 0x000000060a0e8981 */ /* 0x000162000c1e1900 */
[----:B------:R-:W-:-:S04]  /*0640*/  IMAD.IADD R13, R3, 0x1, -R9 ;  /* 0x00000001030d7824 */ /* 0x000fc800078e0a09 */
[----:B------:R-:W-:-:S04]  /*0650*/  IMAD.WIDE R6, R13, 0x4, R6 ;  /* 0x000000040d067825 */ /* 0x000fc800078e0206 */
[----:B------:R-:W-:Y:S02]  /*0660*/  @P0 IMAD.WIDE R12, R9, 0x4, R4 ;  /* 0x00000004090c0825 */ /* 0x000fe400078e0204 */
[----:B------:R-:W2:Y:S04]  /*0670*/  LDG.E R6, desc[UR6][R6.64] ;  /* 0x0000000606067981 */ /* 0x000ea8000c1e1900 */
[----:B------:R0:W5:Y:S01]  /*0680*/  @P0 LDG.E R14, desc[UR6][R12.64] ;  /* 0x000000060c0e0981 */ /* 0x000162000c1e1900 */
[--C-:B--2---:R-:W-:Y:S02]  /*0690*/  @!P0 IMAD.MOV.U32 R9, RZ, RZ, R6.reuse ;  /* 0x000000ffff098224 */ /* 0x104fe400078e0006 */
[----:B0-----:R-:W-:-:S07]  /*06a0*/  @P0 IMAD.MOV.U32 R9, RZ, RZ, R6 ;  /* 0x000000ffff090224 */ /* 0x001fce00078e0006 */
.L_x_4:
[----:B------:R-:W-:Y:S05]  /*06b0*/  BSYNC.RECONVERGENT B0 ;  /* 0x0000000000007941 */ /* 0x000fea0003800200 */
.L_x_2:
[----:B-----5:R-:W-:Y:S01]  /*06c0*/  I2FP.F32.S32 R8, R8 ;  /* 0x0000000800087245 */ /* 0x020fe20000201400 */
[----:B------:R-:W0:Y:S01]  /*06d0*/  LDCU UR4, c[0x0][0x3b0] ;  /* 0x00007600ff0477ac */ /* 0x000e220008000800 */
[----:B-1----:R-:W-:Y:S01]  /*06e0*/  I2FP.F32.S32 R7, R0 ;  /* 0x0000000000077245 */ /* 0x002fe20000201400 */
[----:B------:R-:W-:Y:S01]  /*06f0*/  BSSY.RECONVERGENT B0, `(.L_x_5) ;  /* 0x0000031000007945 */ /* 0x000fe20003800200 */
[----:B------:R-:W-:-:S03]  /*0700*/  I2FP.F32.S32 R14, R14 ;  /* 0x0000000e000e7245 */ /* 0x000fc60000201400 */
[----:B------:R-:W-:Y:S01]  /*0710*/  BSSY.RELIABLE B1, `(.L_x_6) ;  /* 0x000002c000017945 */ /* 0x000fe20003800100 */
[----:B------:R-:W-:Y:S01]  /*0720*/  I2FP.F32.S32 R9, R9 ;  /* 0x0000000900097245 */ /* 0x000fe20000201400 */
[----:B------:R-:W-:Y:S01]  /*0730*/  FADD R7, R8, R7 ;  /* 0x0000000708077221 */ /* 0x000fe20000000000 */
[----:B------:R-:W-:-:S03]  /*0740*/  SHF.L.U32 R0, R2, 0x1, RZ ;  /* 0x0000000102007819 */ /* 0x000fc600000006ff */
[----:B------:R-:W-:Y:S01]  /*0750*/  FADD R14, R14, R7 ;  /* 0x000000070e0e7221 */ /* 0x000fe20000000000 */
[----:B------:R-:W-:-:S03]  /*0760*/  I2FP.F32.S32 R0, R0 ;  /* 0x0000000000007245 */ /* 0x000fc60000201400 */
[----:B------:R-:W-:-:S06]  /*0770*/  FADD R9, R9, R14 ;  /* 0x0000000e09097221 */ /* 0x000fcc0000000000 */
[----:B------:R-:W1:Y:S02]  /*0780*/  F2I.TRUNC.NTZ R9, R9 ;  /* 0x0000000900097305 */ /* 0x000e64000020f100 */
[----:B-1----:R-:W-:-:S05]  /*0790*/  I2FP.F32.S32 R6, R9 ;  /* 0x0000000900067245 */ /* 0x002fca0000201400 */
[----:B0-----:R-:W-:-:S04]  /*07a0*/  FADD R7, R6, UR4 ;  /* 0x0000000406077e21 */ /* 0x001fc80008000000 */
[----:B------:R-:W-:-:S05]  /*07b0*/  FMUL R0, R0, R7 ;  /* 0x0000000700007220 */ /* 0x000fca0000400000 */
[----:B------:R-:W-:-:S13]  /*07c0*/  FSETP.GTU.AND P0, PT, R0, RZ, PT ;  /* 0x000000ff0000720b */ /* 0x000fda0003f0c000 */
[----:B------:R-:W-:Y:S05]  /*07d0*/  @!P0 BRA `(.L_x_7) ;  /* 0x00000000007c8947 */ /* 0x000fea0003800000 */
[----:B------:R-:W0:Y:S08]  /*07e0*/  LDC.64 R6, c[0x0][0x388] ;  /* 0x0000e200ff067b82 */ /* 0x000e300000000a00 */
[----:B------:R-:W1:Y:S01]  /*07f0*/  LDC R11, c[0x0][0x3b4] ;  /* 0x0000ed00ff0b7b82 */ /* 0x000e620000000800 */
[----:B0-----:R-:W-:-:S06]  /*0800*/  IMAD.WIDE R6, R3, 0x4, R6 ;  /* 0x0000000403067825 */ /* 0x001fcc00078e0206 */
[----:B------:R0:W5:Y:S01]  /*0810*/  LDG.E R6, desc[UR6][R6.64] ;  /* 0x0000000606067981 */ /* 0x000162000c1e1900 */
[----:B------:R-:W-:Y:S01]  /*0820*/  BSSY.RECONVERGENT B2, `(.L_x_8) ;  /* 0x000000d000027945 */ /* 0x000fe20003800200 */
[----:B-1----:R-:W1:Y:S08]  /*0830*/  MUFU.RCP R3, R11 ;  /* 0x0000000b00037308 */ /* 0x002e700000001000 */
[----:B------:R-:W2:Y:S01]  /*0840*/  FCHK P0, -R0, R11 ;  /* 0x0000000b00007302 */ /* 0x000ea20000000100 */
[----:B-1----:R-:W-:-:S04]  /*0850*/  FFMA R8, R3, -R11, 1 ;  /* 0x3f80000003087423 */ /* 0x002fc8000000080b */
[----:B------:R-:W-:-:S04]  /*0860*/  FFMA R3, R3, R8, R3 ;  /* 0x0000000803037223 */ /* 0x000fc80000000003 */
[----:B------:R-:W-:-:S04]  /*0870*/  FFMA R8, -R0, R3, RZ ;  /* 0x0000000300087223 */ /* 0x000fc800000001ff */
[----:B------:R-:W-:-:S04]  /*0880*/  FFMA R9, R8, -R11, -R0 ;  /* 0x8000000b08097223 */ /* 0x000fc80000000800 */
[----:B------:R-:W-:Y:S01]  /*0890*/  FFMA R3, R3, R9, R8 ;  /* 0x0000000903037223 */ /* 0x000fe20000000008 */
[----:B0-2---:R-:W-:Y:S06]  /*08a0*/  @!P0 BRA `(.L_x_9) ;  /* 0x0000000000108947 */ /* 0x005fec0003800000 */
[----:B------:R-:W-:Y:S01]  /*08b0*/  FADD R0, -R0, -RZ ;  /* 0x800000ff00007221 */ /* 0x000fe20000000100 */
[----:B------:R-:W-:-:S07]  /*08c0*/  MOV R8, 0x8e0 ;  /* 0x000008e000087802 */ /* 0x000fce0000000f00 */
[----:B-----5:R-:W-:Y:S05]  /*08d0*/  CALL.REL.NOINC `($__internal_0_$__cuda_sm3x_div_rn_noftz_f32_slowpath) ;  /* 0x0000000000587944 */ /* 0x020fea0003c00000 */
[----:B------:R-:W-:-:S07]  /*08e0*/  IMAD.MOV.U32 R3, RZ, RZ, R0 ;  /* 0x000000ffff037224 */ /* 0x000fce00078e0000 */
.L_x_9:
[----:B------:R-:W-:Y:S05]  /*08f0*/  BSYNC.RECONVERGENT B2 ;  /* 0x0000000000027941 */ /* 0x000fea0003800200 */
.L_x_8:
[----:B------:R-:W-:Y:S02]  /*0900*/  IMAD.MOV.U32 R0, RZ, RZ, 0x3bbb989d ;  /* 0x3bbb989dff007424 */ /* 0x000fe400078e00ff */
[----:B------:R-:W-:Y:S02]  /*0910*/  IMAD.MOV.U32 R7, RZ, RZ, 0x437c0000 ;  /* 0x437c0000ff077424 */ /* 0x000fe400078e00ff */
[----:B------:R-:W-:-:S04]  /*0920*/  FFMA.SAT R0, R3, R0, 0.5 ;  /* 0x3f00000003007423 */ /* 0x000fc80000002000 */
[----:B------:R-:W-:-:S04]  /*0930*/  FFMA.RM R0, R0, R7, 12582913 ;  /* 0x4b40000100007423 */ /* 0x000fc80000004007 */
[C---:B------:R-:W-:Y:S01]  /*0940*/  FADD R8, R0.reuse, -12583039 ;  /* 0xcb40007f00087421 */ /* 0x040fe20000000000 */
[----:B------:R-:W-:-:S03]  /*0950*/  SHF.L.U32 R0, R0, 0x17, RZ ;  /* 0x0000001700007819 */ /* 0x000fc600000006ff */
[----:B------:R-:W-:-:S04]  /*0960*/  FFMA R8, R3, 1.4426950216293334961, -R8 ;  /* 0x3fb8aa3b03087823 */ /* 0x000fc80000000808 */
[----:B------:R-:W-:-:S04]  /*0970*/  FFMA R8, R3, 1.925963033500011079e-08, R8 ;  /* 0x32a5706003087823 */ /* 0x000fc80000000008 */
[----:B------:R-:W0:Y:S02]  /*0980*/  MUFU.EX2 R3, R8 ;  /* 0x0000000800037308 */ /* 0x000e240000000800 */
[----:B0-----:R-:W-:-:S05]  /*0990*/  FMUL R3, R0, R3 ;  /* 0x0000000300037220 */ /* 0x001fca0000400000 */
[----:B-----5:R-:W-:-:S13]  /*09a0*/  FSETP.GEU.AND P0, PT, R6, R3, PT ;  /* 0x000000030600720b */ /* 0x020fda0003f0e000 */
[----:B------:R-:W-:Y:S05]  /*09b0*/  @P0 BREAK.RELIABLE B1 ;  /* 0x0000000000010942 */ /* 0x000fea0003800100 */
[----:B------:R-:W-:Y:S05]  /*09c0*/  @P0 BRA `(.L_x_10) ;  /* 0x00000000000c0947 */ /* 0x000fea0003800000 */
.L_x_7:
[----:B------:R-:W-:Y:S05]  /*09d0*/  BSYNC.RELIABLE B1 ;  /* 0x0000000000017941 */ /* 0x000fea0003800100 */
.L_x_6:
[----:B------:R-:W-:-:S05]  /*09e0*/  IMAD.MOV R3, RZ, RZ, -R2 ;  /* 0x000000ffff037224 */ /* 0x000fca00078e0a02 */
[----:B------:R0:W-:Y:S02]  /*09f0*/  STG.E desc[UR6][R4.64], R3 ;  /* 0x0000000304007986 */ /* 0x0001e4000c101906 */
.L_x_10:
[----:B------:R-:W-:Y:S05]  /*0a00*/  BSYNC.RECONVERGENT B0 ;  /* 0x0000000000007941 */ /* 0x000fea0003800200 */
.L_x_5:
[----:B------:R-:W-:Y:S05]  /*0a10*/  WARPSYNC.ALL ;  /* 0x0000000000007948 */ /* 0x000fea0003800000 */
[----:B------:R-:W-:Y:S06]  /*0a20*/  BAR.SYNC.DEFER_BLOCKING 0x0 ;  /* 0x0000000000007b1d */ /* 0x000fec0000010000 */
[----:B------:R-:W-:Y:S05]  /*0a30*/  EXIT ;  /* 0x000000000000794d */ /* 0x000fea0003800000 */
        .weak           $__internal_0_$__cuda_sm3x_div_rn_noftz_f32_slowpath
        .type           $__internal_0_$__cuda_sm3x_div_rn_noftz_f32_slowpath,@function
        .size           $__internal_0_$__cuda_sm3x_div_rn_noftz_f32_slowpath,(.L_x_46 - $__internal_0_$__cuda_sm3x_div_rn_noftz_f32_slowpath)
$__internal_0_$__cuda_sm3x_div_rn_noftz_f32_slowpath:
[----:B------:R-:W0:Y:S01]  /*0a40*/  LDC R3, c[0x0][0x3b4] ;  /* 0x0000ed00ff037b82 */ /* 0x000e220000000800 */
[----:B------:R-:W-:Y:S01]  /*0a50*/  SHF.R.U32.HI R7, RZ, 0x17, R0 ;  /* 0x00000017ff077819 */ /* 0x000fe20000011600 */
[----:B------:R-:W1:Y:S01]  /*0a60*/  LDCU UR4, c[0x0][0x3b4] ;  /* 0x00007680ff0477ac */ /* 0x000e620008000800 */
[----:B------:R-:W-:Y:S02]  /*0a70*/  BSSY.RECONVERGENT B3, `(.L_x_11) ;  /* 0x0000063000037945 */ /* 0x000fe40003800200 */
[----:B------:R-:W-:-:S05]  /*0a80*/  LOP3.LUT R13, R7, 0xff, RZ, 0xc0, !PT ;  /* 0x000000ff070d7812 */ /* 0x000fca00078ec0ff */
[----:B------:R-:W-:Y:S01]  /*0a90*/  VIADD R12, R13, 0xffffffff ;  /* 0xffffffff0d0c7836 */ /* 0x000fe20000000000 */
[----:B-1----:R-:W-:Y:S02]  /*0aa0*/  MOV R7, UR4 ;  /* 0x0000000400077c02 */ /* 0x002fe40008000f00 */
[----:B0-----:R-:W-:-:S04]  /*0ab0*/  SHF.R.U32.HI R9, RZ, 0x17, R3 ;  /* 0x00000017ff097819 */ /* 0x001fc80000011603 */
[----:B------:R-:W-:-:S05]  /*0ac0*/  LOP3.LUT R9, R9, 0xff, RZ, 0xc0, !PT ;  /* 0x000000ff09097812 */ /* 0x000fca00078ec0ff */
[----:B------:R-:W-:-:S05]  /*0ad0*/  VIADD R11, R9, 0xffffffff ;  /* 0xffffffff090b7836 */ /* 0x000fca0000000000 */
[----:B------:R-:W-:-:S04]  /*0ae0*/  ISETP.GT.U32.AND P0, PT, R11, 0xfd, PT ;  /* 0x000000fd0b00780c */ /* 0x000fc80003f04070 */
[----:B------:R-:W-:-:S13]  /*0af0*/  ISETP.GT.U32.OR P0, PT, R12, 0xfd, P0 ;  /* 0x000000fd0c00780c */ /* 0x000fda0000704470 */
[----:B------:R-:W-:Y:S01]  /*0b00*/  @!P0 IMAD.MOV.U32 R10, RZ, RZ, RZ ;  /* 0x000000ffff0a8224 */ /* 0x000fe200078e00ff */
[----:B------:R-:W-:Y:S06]  /*0b10*/  @!P0 BRA `(.L_x_12) ;  /* 0x00000000005c8947 */ /* 0x000fec0003800000 */
[----:B------:R-:W-:Y:S02]  /*0b20*/  FSETP.GTU.FTZ.AND P0, PT, |R0|, +INF , PT ;  /* 0x7f8000000000780b */ /* 0x000fe40003f1c200 */
[----:B------:R-:W-:-:S04]  /*0b30*/  FSETP.GTU.FTZ.AND P1, PT, |R3|, +INF , PT ;  /* 0x7f8000000300780b */ /* 0x000fc80003f3c200 */
[----:B------:R-:W-:-:S13]  /*0b40*/  PLOP3.LUT P0, PT, P0, P1, PT, 0xf8, 0x8f ;  /* 0x00000000008f781c */ /* 0x000fda0000703f70 */
[----:B------:R-:W-:Y:S05]  /*0b50*/  @P0 BRA `(.L_x_13) ;  /* 0x00000004004c0947 */ /* 0x000fea0003800000 */
[----:B------:R-:W-:-:S13]  /*0b60*/  LOP3.LUT P0, RZ, R7, 0x7fffffff, R0, 0xc8, !PT ;  /* 0x7fffffff07ff7812 */ /* 0x000fda000780c800 */
[----:B------:R-:W-:Y:S05]  /*0b70*/  @!P0 BRA `(.L_x_14) ;  /* 0x00000004003c8947 */ /* 0x000fea0003800000 */
[C---:B------:R-:W-:Y:S02]  /*0b80*/  FSETP.NEU.FTZ.AND P2, PT, |R0|.reuse, +INF , PT ;  /* 0x7f8000000000780b */ /* 0x040fe40003f5d200 */
[----:B------:R-:W-:Y:S02]  /*0b90*/  FSETP.NEU.FTZ.AND P1, PT, |R3|, +INF , PT ;  /* 0x7f8000000300780b */ /* 0x000fe40003f3d200 */
[----:B------:R-:W-:-:S11]  /*0ba0*/  FSETP.NEU.FTZ.AND P0, PT, |R0|, +INF , PT ;  /* 0x7f8000000000780b */ /* 0x000fd60003f1d200 */
[----:B------:R-:W-:Y:S05]  /*0bb0*/  @!P1 BRA !P2, `(.L_x_14) ;  /* 0x00000004002c9947 */ /* 0x000fea0005000000 */
[----:B------:R-:W-:-:S04]  /*0bc0*/  LOP3.LUT P2, RZ, R0, 0x7fffffff, RZ, 0xc0, !PT ;  /* 0x7fffffff00ff7812 */ /* 0x000fc8000784c0ff */
[----:B------:R-:W-:-:S13]  /*0bd0*/  PLOP3.LUT P1, PT, P1, P2, PT, 0x2f, 0xf2 ;  /* 0x0000000000f2781c */ /* 0x000fda0000f24577 */
[----:B------:R-:W-:Y:S05]  /*0be0*/  @P1 BRA `(.L_x_15) ;  /* 0x0000000400181947 */ /* 0x000fea0003800000 */
[----:B------:R-:W-:-:S04]  /*0bf0*/  LOP3.LUT P1, RZ, R7, 0x7fffffff, RZ, 0xc0, !PT ;  /* 0x7fffffff07ff7812 */ /* 0x000fc8000782c0ff */
[----:B------:R-:W-:-:S13]  /*0c00*/  PLOP3.LUT P0, PT, P0, P1, PT, 0x2f, 0xf2 ;  /* 0x0000000000f2781c */ /* 0x000fda0000702577 */
[----:B------:R-:W-:Y:S05]  /*0c10*/  @P0 BRA `(.L_x_16) ;  /* 0x0000000400000947 */ /* 0x000fea0003800000 */
[----:B------:R-:W-:Y:S02]  /*0c20*/  ISETP.GE.AND P0, PT, R12, RZ, PT ;  /* 0x000000ff0c00720c */ /* 0x000fe40003f06270 */
[----:B------:R-:W-:-:S11]  /*0c30*/  ISETP.GE.AND P1, PT, R11, RZ, PT ;  /* 0x000000ff0b00720c */ /* 0x000fd60003f26270 */
[----:B------:R-:W-:Y:S02]  /*0c40*/  @P0 IMAD.MOV.U32 R10, RZ, RZ, RZ ;  /* 0x000000ffff0a0224 */ /* 0x000fe400078e00ff */
[----:B------:R-:W-:Y:S01]  /*0c50*/  @!P0 FFMA R0, R0, 1.84467440737095516160e+19, RZ ;  /* 0x5f80000000008823 */ /* 0x000fe200000000ff */
[----:B------:R-:W-:Y:S02]  /*0c60*/  @!P0 IMAD.MOV.U32 R10, RZ, RZ, -0x40 ;  /* 0xffffffc0ff0a8424 */ /* 0x000fe400078e00ff */
[----:B------:R-:W-:-:S03]  /*0c70*/  @!P1 FFMA R7, R3, 1.84467440737095516160e+19, RZ ;  /* 0x5f80000003079823 */ /* 0x000fc600000000ff */
[----:B------:R-:W-:-:S07]  /*0c80*/  @!P1 IADD3 R10, PT, PT, R10, 0x40, RZ ;  /* 0x000000400a0a9810 */ /* 0x000fce0007ffe0ff */
.L_x_12:
[----:B------:R-:W-:Y:S01]  /*0c90*/  LEA R12, R9, 0xc0800000, 0x17 ;  /* 0xc0800000090c7811 */ /* 0x000fe200078eb8ff */
[----:B------:R-:W-:Y:S01]  /*0ca0*/  VIADD R3, R13, 0xffffff81 ;  /* 0xffffff810d037836 */ /* 0x000fe20000000000 */
[----:B------:R-:W-:Y:S03]  /*0cb0*/  BSSY.RECONVERGENT B4, `(.L_x_17) ;  /* 0x0000035000047945 */ /* 0x000fe60003800200 */
[----:B------:R-:W-:Y:S01]  /*0cc0*/  IMAD.IADD R12, R7, 0x1, -R12 ;  /* 0x00000001070c7824 */ /* 0x000fe200078e0a0c */
[C---:B------:R-:W-:Y:S01]  /*0cd0*/  IADD3 R9, PT, PT, R3.reuse, 0x7f, -R9 ;  /* 0x0000007f03097810 */ /* 0x040fe20007ffe809 */
[----:B------:R-:W-:Y:S02]  /*0ce0*/  IMAD R0, R3, -0x800000, R0 ;  /* 0xff80000003007824 */ /* 0x000fe400078e0200 */
[----:B------:R-:W0:Y:S01]  /*0cf0*/  MUFU.RCP R7, R12 ;  /* 0x0000000c00077308 */ /* 0x000e220000001000 */
[----:B------:R-:W-:Y:S01]  /*0d00*/  FADD.FTZ R11, -R12, -RZ ;  /* 0x800000ff0c0b7221 */ /* 0x000fe20000010100 */
[----:B------:R-:W-:-:S03]  /*0d10*/  IADD3 R9, PT, PT, R9, R10, RZ ;  /* 0x0000000a09097210 */ /* 0x000fc60007ffe0ff */
[----:B0-----:R-:W-:-:S04]  /*0d20*/  FFMA R14, R7, R11, 1 ;  /* 0x3f800000070e7423 */ /* 0x001fc8000000000b */
[----:B------:R-:W-:-:S04]  /*0d30*/  FFMA R16, R7, R14, R7 ;  /* 0x0000000e07107223 */ /* 0x000fc80000000007 */
[----:B------:R-:W-:-:S04]  /*0d40*/  FFMA R7, R0, R16, RZ ;  /* 0x0000001000077223 */ /* 0x000fc800000000ff */
[----:B------:R-:W-:-:S04]  /*0d50*/  FFMA R14, R11, R7, R0 ;  /* 0x000000070b0e7223 */ /* 0x000fc80000000000 */
[----:B------:R-:W-:-:S04]  /*0d60*/  FFMA R13, R16, R14, R7 ;  /* 0x0000000e100d7223 */ /* 0x000fc80000000007 */
[----:B------:R-:W-:-:S04]  /*0d70*/  FFMA R14, R11, R13, R0 ;  /* 0x0000000d0b0e7223 */ /* 0x000fc80000000000 */
[----:B------:R-:W-:-:S05]  /*0d80*/  FFMA R0, R16, R14, R13 ;  /* 0x0000000e10007223 */ /* 0x000fca000000000d */
[----:B------:R-:W-:-:S04]  /*0d90*/  SHF.R.U32.HI R3, RZ, 0x17, R0 ;  /* 0x00000017ff037819 */ /* 0x000fc80000011600 */
[----:B------:R-:W-:-:S05]  /*0da0*/  LOP3.LUT R3, R3, 0xff, RZ, 0xc0, !PT ;  /* 0x000000ff03037812 */ /* 0x000fca00078ec0ff */
[----:B------:R-:W-:-:S04]  /*0db0*/  IMAD.IADD R11, R3, 0x1, R9 ;  /* 0x00000001030b7824 */ /* 0x000fc800078e0209 */
[----:B------:R-:W-:-:S05]  /*0dc0*/  VIADD R3, R11, 0xffffffff ;  /* 0xffffffff0b037836 */ /* 0x000fca0000000000 */
[----:B------:R-:W-:-:S13]  /*0dd0*/  ISETP.GE.U32.AND P0, PT, R3, 0xfe, PT ;  /* 0x000000fe0300780c */ /* 0x000fda0003f06070 */
[----:B------:R-:W-:Y:S05]  /*0de0*/  @!P0 BRA `(.L_x_18) ;  /* 0x0000000000808947 */ /* 0x000fea0003800000 */
[----:B------:R-:W-:-:S13]  /*0df0*/  ISETP.GT.AND P0, PT, R11, 0xfe, PT ;  /* 0x000000fe0b00780c */ /* 0x000fda0003f04270 */
[----:B------:R-:W-:Y:S05]  /*0e00*/  @P0 BRA `(.L_x_19) ;  /* 0x00000000006c0947 */ /* 0x000fea0003800000 */
[----:B------:R-:W-:-:S13]  /*0e10*/  ISETP.GE.AND P0, PT, R11, 0x1, PT ;  /* 0x000000010b00780c */ /* 0x000fda0003f06270 */
[----:B------:R-:W-:Y:S05]  /*0e20*/  @P0 BRA `(.L_x_20) ;  /* 0x0000000000740947 */ /* 0x000fea0003800000 */
[----:B------:R-:W-:Y:S02]  /*0e30*/  ISETP.GE.AND P0, PT, R11, -0x18, PT ;  /* 0xffffffe80b00780c */ /* 0x000fe40003f06270 */
[----:B------:R-:W-:-:S11]  /*0e40*/  LOP3.LUT R0, R0, 0x80000000, RZ, 0xc0, !PT ;  /* 0x8000000000007812 */ /* 0x000fd600078ec0ff */
[----:B------:R-:W-:Y:S05]  /*0e50*/  @!P0 BRA `(.L_x_20) ;  /* 0x0000000000688947 */ /* 0x000fea0003800000 */
[CCC-:B------:R-:W-:Y:S01]  /*0e60*/  FFMA.RZ R3, R16.reuse, R14.reuse, R13.reuse ;  /* 0x0000000e10037223 */ /* 0x1c0fe2000000c00d */
[C---:B------:R-:W-:Y:S01]  /*0e70*/  IADD3 R12, PT, PT, R11.reuse, 0x20, RZ ;  /* 0x000000200b0c7810 */ /* 0x040fe20007ffe0ff */
[CC--:B------:R-:W-:Y:S01]  /*0e80*/  FFMA.RM R10, R16.reuse, R14.reuse, R13 ;  /* 0x0000000e100a7223 */ /* 0x0c0fe2000000400d */
[----:B------:R-:W-:Y:S01]  /*0e90*/  IMAD.MOV R9, RZ, RZ, -R11 ;  /* 0x000000ffff097224 */ /* 0x000fe200078e0a0b */
[----:B------:R-:W-:Y:S02]  /*0ea0*/  ISETP.NE.AND P2, PT, R11, RZ, PT ;  /* 0x000000ff0b00720c */ /* 0x000fe40003f45270 */
[----:B------:R-:W-:Y:S01]  /*0eb0*/  LOP3.LUT R7, R3, 0x7fffff, RZ, 0xc0, !PT ;  /* 0x007fffff03077812 */ /* 0x000fe200078ec0ff */
[----:B------:R-:W-:Y:S01]  /*0ec0*/  FFMA.RP R3, R16, R14, R13 ;  /* 0x0000000e10037223 */ /* 0x000fe2000000800d */
[----:B------:R-:W-:Y:S02]  /*0ed0*/  ISETP.NE.AND P1, PT, R11, RZ, PT ;  /* 0x000000ff0b00720c */ /* 0x000fe40003f25270 */
[----:B------:R-:W-:-:S02]  /*0ee0*/  LOP3.LUT R7, R7, 0x800000, RZ, 0xfc, !PT ;  /* 0x0080000007077812 */ /* 0x000fc400078efcff */
[----:B------:R-:W-:Y:S02]  /*0ef0*/  FSETP.NEU.FTZ.AND P0, PT, R3, R10, PT ;  /* 0x0000000a0300720b */ /* 0x000fe40003f1d000 */
[----:B------:R-:W-:Y:S02]  /*0f00*/  SHF.L.U32 R12, R7, R12, RZ ;  /* 0x0000000c070c7219 */ /* 0x000fe400000006ff */
[----:B------:R-:W-:Y:S02]  /*0f10*/  SEL R10, R9, RZ, P2 ;  /* 0x000000ff090a7207 */ /* 0x000fe40001000000 */
[----:B------:R-:W-:Y:S02]  /*0f20*/  ISETP.NE.AND P1, PT, R12, RZ, P1 ;  /* 0x000000ff0c00720c */ /* 0x000fe40000f25270 */
[----:B------:R-:W-:Y:S02]  /*0f30*/  SHF.R.U32.HI R10, RZ, R10, R7 ;  /* 0x0000000aff0a7219 */ /* 0x000fe40000011607 */
[----:B------:R-:W-:-:S02]  /*0f40*/  PLOP3.LUT P0, PT, P0, P1, PT, 0xf8, 0x8f ;  /* 0x00000000008f781c */ /* 0x000fc40000703f70 */
[----:B------:R-:W-:Y:S02]  /*0f50*/  SHF.R.U32.HI R12, RZ, 0x1, R10 ;  /* 0x00000001ff0c7819 */ /* 0x000fe4000001160a */
[----:B------:R-:W-:-:S04]  /*0f60*/  SEL R3, RZ, 0x1, !P0 ;  /* 0x00000001ff037807 */ /* 0x000fc80004000000 */
[----:B------:R-:W-:-:S04]  /*0f70*/  LOP3.LUT R3, R3, 0x1, R12, 0xf8, !PT ;  /* 0x0000000103037812 */ /* 0x000fc800078ef80c */
[----:B------:R-:W-:-:S05]  /*0f80*/  LOP3.LUT R3, R3, R10, RZ, 0xc0, !PT ;  /* 0x0000000a03037212 */ /* 0x000fca00078ec0ff */
[----:B------:R-:W-:-:S05]  /*0f90*/  IMAD.IADD R3, R12, 0x1, R3 ;  /* 0x000000010c037824 */ /* 0x000fca00078e0203 */
[----:B------:R-:W-:Y:S01]  /*0fa0*/  LOP3.LUT R0, R3, R0, RZ, 0xfc, !PT ;  /* 0x0000000003007212 */ /* 0x000fe200078efcff */
[----:B------:R-:W-:Y:S06]  /*0fb0*/  BRA `(.L_x_20) ;  /* 0x0000000000107947 */ /* 0x000fec0003800000 */
.L_x_19:
[----:B------:R-:W-:-:S04]  /*0fc0*/  LOP3.LUT R0, R0, 0x80000000, RZ, 0xc0, !PT ;  /* 0x8000000000007812 */ /* 0x000fc800078ec0ff */
[----:B------:R-:W-:Y:S01]  /*0fd0*/  LOP3.LUT R0, R0, 0x7f800000, RZ, 0xfc, !PT ;  /* 0x7f80000000007812 */ /* 0x000fe200078efcff */
[----:B------:R-:W-:Y:S06]  /*0fe0*/  BRA `(.L_x_20) ;  /* 0x0000000000047947 */ /* 0x000fec0003800000 */
.L_x_18:
[----:B------:R-:W-:-:S07]  /*0ff0*/  LEA R0, R9, R0, 0x17 ;  /* 0x0000000009007211 */ /* 0x000fce00078eb8ff */
.L_x_20:
[----:B------:R-:W-:Y:S05]  /*1000*/  BSYNC.RECONVERGENT B4 ;  /* 0x0000000000047941 */ /* 0x000fea0003800200 */
.L_x_17:
[----:B------:R-:W-:Y:S05]  /*1010*/  BRA `(.L_x_21) ;  /* 0x0000000000207947 */ /* 0x000fea0003800000 */
.L_x_16:
[----:B------:R-:W-:-:S04]  /*1020*/  LOP3.LUT R0, R7, 0x80000000, R0, 0x48, !PT ;  /* 0x8000000007007812 */ /* 0x000fc800078e4800 */
[----:B------:R-:W-:Y:S01]  /*1030*/  LOP3.LUT R0, R0, 0x7f800000, RZ, 0xfc, !PT ;  /* 0x7f80000000007812 */ /* 0x000fe200078efcff */
[----:B------:R-:W-:Y:S06]  /*1040*/  BRA `(.L_x_21) ;  /* 0x0000000000147947 */ /* 0x000fec0003800000 */
.L_x_15:
[----:B------:R-:W-:Y:S01]  /*1050*/  LOP3.LUT R0, R7, 0x80000000, R0, 0x48, !PT ;  /* 0x8000000007007812 */ /* 0x000fe200078e4800 */
[----:B------:R-:W-:Y:S06]  /*1060*/  BRA `(.L_x_21) ;  /* 0x00000000000c7947 */ /* 0x000fec0003800000 */
.L_x_14:
[----:B------:R-:W0:Y:S01]  /*1070*/  MUFU.RSQ R0, -QNAN ;  /* 0xffc0000000007908 */ /* 0x000e220000001400 */
[----:B------:R-:W-:Y:S05]  /*1080*/  BRA `(.L_x_21) ;  /* 0x0000000000047947 */ /* 0x000fea0003800000 */
.L_x_13:
[----:B------:R-:W-:-:S07]  /*1090*/  FADD.FTZ R0, R0, R3 ;  /* 0x0000000300007221 */ /* 0x000fce0000010000 */
.L_x_21:
[----:B------:R-:W-:Y:S05]  /*10a0*/  BSYNC.RECONVERGENT B3 ;  /* 0x0000000000037941 */ /* 0x000fea0003800200 */
.L_x_11:
[----:B------:R-:W-:-:S04]  /*10b0*/  IMAD.MOV.U32 R9, RZ, RZ, 0x0 ;  /* 0x00000000ff097424 */ /* 0x000fc800078e00ff */
[----:B0-----:R-:W-:Y:S05]  /*10c0*/  RET.REL.NODEC R8 `(_Z15metro_gmem_evenPiPfS_S_S_S_ff) ;  /* 0xffffffec08cc7950 */ /* 0x001fea0003c3ffff */
.L_x_22:
[----:B------:R-:W-:-:S00]  /*10d0*/  BRA `(.L_x_22) ;  /* 0xfffffffc00fc7947 */ /* 0x000fc0000383ffff */
[----:B------:R-:W-:-:S00]  /*10e0*/  NOP ;  /* 0x0000000000007918 */ /* 0x000fc00000000000 */
        /* <DEDUP_REMOVED lines=9> */
.L_x_46:


//--------------------- .text._Z14metro_gmem_oddPiPfS_S_S_S_ff --------------------------
	.section	.text._Z14metro_gmem_oddPiPfS_S_S_S_ff,"ax",@progbits
	.align	128
        .global         _Z14metro_gmem_oddPiPfS_S_S_S_ff
        .type           _Z14metro_gmem_oddPiPfS_S_S_S_ff,@function
        .size           _Z14metro_gmem_oddPiPfS_S_S_S_ff,(.L_x_47 - _Z14metro_gmem_oddPiPfS_S_S_S_ff)
        .other          _Z14metro_gmem_oddPiPfS_S_S_S_ff,@"STO_CUDA_ENTRY STV_DEFAULT"
_Z14metro_gmem_oddPiPfS_S_S_S_ff:
.text._Z14metro_gmem_oddPiPfS_S_S_S_ff:
[----:B------:R-:W-:Y:S01]  /*0000*/  LDC R1, c[0x0][0x37c] ;  /* 0x0000df00ff017b82 */ /* 0x000fe20000000800 */
[----:B------:R-:W0:Y:S01]  /*0010*/  LDCU UR5, c[0x0][0x360] ;  /* 0x00006c00ff0577ac */ /* 0x000e220008000800 */
[----:B------:R-:W1:Y:S06]  /*0020*/  S2R R5, SR_TID.X ;  /* 0x0000000000057919 */ /* 0x000e6c0000002100 */
[----:B------:R-:W2:Y:S01]  /*0030*/  LDC R9, c[0x0][0x370] ;  /* 0x0000dc00ff097b82 */ /* 0x000ea20000000800 */
[----:B------:R-:W3:Y:S01]  /*0040*/  LDCU.64 UR6, c[0x0][0x358] ;  /* 0x00006b00ff0677ac */ /* 0x000ee20008000a00 */
[----:B------:R-:W1:Y:S01]  /*0050*/  S2R R6, SR_TID.Y ;  /* 0x0000000000067919 */ /* 0x000e620000002200 */
[----:B------:R-:W4:Y:S01]  /*0060*/  S2R R14, SR_CTAID.Y ;  /* 0x00000000000e7919 */ /* 0x000f220000002600 */
        /* <DEDUP_REMOVED lines=13> */
[----:B------:R-:W-:Y:S01]  /*0140*/  IMAD.HI.U32 R3, R3, R7, R2 ;  /* 0x0000000703037227 */ /* 0x000fe200078e0002 */
[----:B------:R-:W-:-:S03]  /*0150*/  IADD3 R7, PT, PT, RZ, -UR4, RZ ;  /* 0x80000004ff077c10 */ /* 0x000fc6000fffe0ff */
[----:B------:R-:W-:Y:S02]  /*0160*/  VIADD R2, R4, 0xffffffe ;  /* 0x0ffffffe04027836 */ /* 0x000fe40000000000 */
[----:B------:R-:W-:Y:S02]  /*0170*/  IMAD.HI.U32 R6, R3, R0, RZ ;  /* 0x0000000003067227 */ /* 0x000fe400078e00ff */
[----:B------:R0:W1:Y:S03]  /*0180*/  F2I.FTZ.U32.TRUNC.NTZ R3, R2 ;  /* 0x0000000200037305 */ /* 0x000066000021f000 */
[----:B------:R-:W-:-:S05]  /*0190*/  IADD3 R5, PT, PT, -R6, RZ, RZ ;  /* 0x000000ff06057210 */ /* 0x000fca0007ffe1ff */
[----:B------:R-:W-:Y:S02]  /*01a0*/  IMAD R5, R5, UR5, R0 ;  /* 0x0000000505057c24 */ /* 0x000fe4000f8e0200 */
[----:B0-----:R-:W-:Y:S02]  /*01b0*/  HFMA2 R2, -RZ, RZ, 0, 0 ;  /* 0x00000000ff027431 */ /* 0x001fe400000001ff */
[----:B------:R-:W-:Y:S01]  /*01c0*/  IMAD.SHL.U32 R0, R0, 0x2, RZ ;  /* 0x0000000200007824 */ /* 0x000fe200078e00ff */
[----:B------:R-:W-:-:S13]  /*01d0*/  ISETP.GE.U32.AND P0, PT, R5, UR5, PT ;  /* 0x0000000505007c0c */ /* 0x000fda000bf06070 */
[----:B------:R-:W-:Y:S02]  /*01e0*/  @P0 VIADD R5, R5, -UR5 ;  /* 0x8000000505050c36 */ /* 0x000fe40008000000 */
[----:B------:R-:W-:-:S03]  /*01f0*/  @P0 VIADD R6, R6, 0x1 ;  /* 0x0000000106060836 */ /* 0x000fc60000000000 */
[----:B------:R-:W-:Y:S01]  /*0200*/  ISETP.GE.U32.AND P1, PT, R5, UR5, PT ;  /* 0x0000000505007c0c */ /* 0x000fe2000bf26070 */
[----:B------:R-:W-:-:S04]  /*0210*/  IMAD.MOV.U32 R5, RZ, RZ, R7 ;  /* 0x000000ffff057224 */ /* 0x000fc800078e0007 */
[----:B-1----:R-:W-:-:S04]  /*0220*/  IMAD R5, R5, R3, RZ ;  /* 0x0000000305057224 */ /* 0x002fc800078e02ff */
[----:B------:R-:W-:-:S04]  /*0230*/  IMAD.HI.U32 R3, R3, R5, R2 ;  /* 0x0000000503037227 */ /* 0x000fc800078e0002 */
[----:B------:R-:W-:Y:S01]  /*0240*/  @P1 VIADD R6, R6, 0x1 ;  /* 0x0000000106061836 */ /* 0x000fe20000000000 */
[----:B------:R-:W-:Y:S01]  /*0250*/  @!P2 LOP3.LUT R6, RZ, UR5, RZ, 0x33, !PT ;  /* 0x00000005ff06ac12 */ /* 0x000fe2000f8e33ff */
[C---:B------:R-:W-:Y:S01]  /*0260*/  IMAD.HI.U32 R2, R3.reuse, R0, RZ ;  /* 0x0000000003027227 */ /* 0x040fe200078e00ff */
[----:B------:R-:W4:Y:S03]  /*0270*/  LDCU UR5, c[0x0][0x364] ;  /* 0x00006c80ff0577ac */ /* 0x000f260008000800 */
[----:B------:R-:W-:Y:S01]  /*0280*/  IMAD.HI.U32 R3, R3, R6, RZ ;  /* 0x0000000603037227 */ /* 0x000fe200078e00ff */
[----:B------:R-:W-:-:S03]  /*0290*/  IADD3 R5, PT, PT, -R2, RZ, RZ ;  /* 0x000000ff02057210 */ /* 0x000fc60007ffe1ff */
[----:B------:R-:W-:Y:S02]  /*02a0*/  IMAD.MOV R3, RZ, RZ, -R3 ;  /* 0x000000ffff037224 */ /* 0x000fe400078e0a03 */
[----:B------:R-:W-:Y:S02]  /*02b0*/  IMAD R0, R5, UR4, R0 ;  /* 0x0000000405007c24 */ /* 0x000fe4000f8e0200 */
[----:B------:R-:W-:Y:S01]  /*02c0*/  IMAD R6, R3, UR4, R6 ;  /* 0x0000000403067c24 */ /* 0x000fe2000f8e0206 */
[----:B------:R-:W0:Y:S01]  /*02d0*/  S2R R5, SR_CTAID.X ;  /* 0x0000000000057919 */ /* 0x000e220000002500 */
[----:B------:R-:W-:Y:S02]  /*02e0*/  LOP3.LUT R3, RZ, UR4, RZ, 0x33, !PT ;  /* 0x00000004ff037c12 */ /* 0x000fe4000f8e33ff */
[----:B------:R-:W-:Y:S02]  /*02f0*/  ISETP.GE.U32.AND P0, PT, R0, UR4, PT ;  /* 0x0000000400007c0c */ /* 0x000fe4000bf06070 */
        /* <DEDUP_REMOVED lines=13> */
[----:B----4-:R-:W-:-:S03]  /*03d0*/  IMAD R14, R14, UR5, R3 ;  /* 0x000000050e0e7c24 */ /* 0x010fc6000f8e0203 */
[----:B------:R-:W-:Y:S01]  /*03e0*/  LOP3.LUT P0, R10, R5, RZ, R10, 0xfa, !PT ;  /* 0x000000ff050a7212 */ /* 0x000fe2000780fa0a */
[----:B------:R-:W-:-:S05]  /*03f0*/  IMAD R11, R9, R14, RZ ;  /* 0x0000000e090b7224 */ /* 0x000fca00078e02ff */
[----:B------:R-:W-:-:S07]  /*0400*/  IADD3 R3, PT, PT, R10, R11, RZ ;  /* 0x0000000b0a037210 */ /* 0x000fce0007ffe0ff */
[----:B------:R-:W0:Y:S01]  /*0410*/  @!P0 LDC.64 R12, c[0x0][0x390] ;  /* 0x0000e400ff0c8b82 */ /* 0x000e220000000a00 */
[----:B-1----:R-:W-:-:S05]  /*0420*/  IMAD.WIDE R4, R3, 0x4, R6 ;  /* 0x0000000403047825 */ /* 0x002fca00078e0206 */
[----:B---3--:R1:W5:Y:S04]  /*0430*/  LDG.E R2, desc[UR6][R4.64] ;  /* 0x0000000604027981 */ /* 0x008368000c1e1900 */
[----:B------:R1:W5:Y:S01]  /*0440*/  @!P0 LDG.E R0, desc[UR6][R4.64+0x4] ;  /* 0x0000040604008981 */ /* 0x000362000c1e1900 */
[----:B0-----:R-:W-:-:S05]  /*0450*/  @!P0 IMAD.WIDE R12, R9, 0x4, R12 ;  /* 0x00000004090c8825 */ /* 0x001fca00078e020c */
[----:B------:R1:W5:Y:S01]  /*0460*/  @!P0 LDG.E R8, desc[UR6][R12.64+-0x4] ;  /* 0xfffffc060c088981 */ /* 0x000362000c1e1900 */
[----:B------:R-:W-:Y:S01]  /*0470*/  BSSY.RECONVERGENT B0, `(.L_x_23) ;  /* 0x000000a000007945 */ /* 0x000fe20003800200 */
[----:B------:R-:W-:-:S03]  /*0480*/  ISETP.NE.AND P1, PT, R14, RZ, PT ;  /* 0x000000ff0e00720c */ /* 0x000fc60003f25270 */
[----:B------:R-:W-:Y:S10]  /*0490*/  @!P0 BRA `(.L_x_24) ;  /* 0x00000000001c8947 */ /* 0x000ff40003800000 */
[----:B-1----:R-:W-:Y:S01]  /*04a0*/  VIADD R13, R9, 0xffffffff ;  /* 0xffffffff090d7836 */ /* 0x002fe20000000000 */
[----:B-----5:R0:W5:Y:S04]  /*04b0*/  LDG.E R8, desc[UR6][R4.64+-0x4] ;  /* 0xfffffc0604087981 */ /* 0x020168000c1e1900 */
[----:B------:R-:W-:-:S13]  /*04c0*/  ISETP.NE.AND P0, PT, R10, R13, PT ;  /* 0x0000000d0a00720c */ /* 0x000fda0003f05270 */
[----:B------:R-:W1:Y:S02]  /*04d0*/  @!P0 LDC.64 R12, c[0x0][0x398] ;  /* 0x0000e600ff0c8b82 */ /* 0x000e640000000a00 */
[----:B-1----:R-:W-:-:S05]  /*04e0*/  @!P0 IMAD.WIDE R12, R11, 0x4, R12 ;  /* 0x000000040b0c8825 */ /* 0x002fca00078e020c */
[----:B------:R0:W5:Y:S04]  /*04f0*/  @!P0 LDG.E R0, desc[UR6][R12.64] ;  /* 0x000000060c008981 */ /* 0x000168000c1e1900 */
[----:B------:R0:W5:Y:S02]  /*0500*/  @P0 LDG.E R0, desc[UR6][R4.64+0x4] ;  /* 0x0000040604000981 */ /* 0x000164000c1e1900 */
.L_x_24:
[----:B------:R-:W-:Y:S05]  /*0510*/  BSYNC.RECONVERGENT B0 ;  /* 0x0000000000007941 */ /* 0x000fea0003800200 */
.L_x_23:
        /* <DEDUP_REMOVED lines=8> */
.L_x_26:
        /* <DEDUP_REMOVED lines=11> */
[----:B--2---:R-:W-:Y:S01]  /*0650*/  @!P0 MOV R9, R6 ;  /* 0x0000000600098202 */ /* 0x004fe20000000f00 */
[----:B0-----:R-:W-:-:S07]  /*0660*/  @P0 IMAD.MOV.U32 R9, RZ, RZ, R6 ;  /* 0x000000ffff090224 */ /* 0x001fce00078e0006 */
.L_x_27:
[----:B------:R-:W-:Y:S05]  /*0670*/  BSYNC.RECONVERGENT B0 ;  /* 0x0000000000007941 */ /* 0x000fea0003800200 */
.L_x_25:
[----:B-----5:R-:W-:Y:S01]  /*0680*/  I2FP.F32.S32 R8, R8 ;  /* 0x0000000800087245 */ /* 0x020fe20000201400 */
[----:B------:R-:W0:Y:S01]  /*0690*/  LDCU UR4, c[0x0][0x3b0] ;  /* 0x00007600ff0477ac */ /* 0x000e220008000800 */
[----:B-1----:R-:W-:Y:S01]  /*06a0*/  I2FP.F32.S32 R7, R0 ;  /* 0x0000000000077245 */ /* 0x002fe20000201400 */
[----:B------:R-:W-:Y:S01]  /*06b0*/  IMAD.SHL.U32 R0, R2, 0x2, RZ ;  /* 0x0000000202007824 */ /* 0x000fe200078e00ff */
[----:B------:R-:W-:Y:S01]  /*06c0*/  I2FP.F32.S32 R14, R14 ;  /* 0x0000000e000e7245 */ /* 0x000fe20000201400 */
[----:B------:R-:W-:Y:S01]  /*06d0*/  BSSY.RECONVERGENT B0, `(.L_x_28) ;  /* 0x000002f000007945 */ /* 0x000fe20003800200 */
[----:B------:R-:W-:Y:S01]  /*06e0*/  I2FP.F32.S32 R9, R9 ;  /* 0x0000000900097245 */ /* 0x000fe20000201400 */
[----:B------:R-:W-:Y:S01]  /*06f0*/  FADD R7, R8, R7 ;  /* 0x0000000708077221 */ /* 0x000fe20000000000 */
[----:B------:R-:W-:Y:S01]  /*0700*/  I2FP.F32.S32 R0, R0 ;  /* 0x0000000000007245 */ /* 0x000fe20000201400 */
[----:B------:R-:W-:Y:S02]  /*0710*/  BSSY.RELIABLE B1, `(.L_x_29) ;  /* 0x0000028000017945 */ /* 0x000fe40003800100 */
[----:B------:R-:W-:-:S04]  /*0720*/  FADD R14, R14, R7 ;  /* 0x000000070e0e7221 */ /* 0x000fc80000000000 */
        /* <DEDUP_REMOVED lines=22> */
[----:B-----5:R-:W-:Y:S05]  /*0890*/  CALL.REL.NOINC `($__internal_1_$__cuda_sm3x_div_rn_noftz_f32_slowpath) ;  /* 0x0000000000587944 */ /* 0x020fea0003c00000 */
[----:B------:R-:W-:-:S07]  /*08a0*/  MOV R3, R0 ;  /* 0x0000000000037202 */ /* 0x000fce0000000f00 */
.L_x_32:
[----:B------:R-:W-:Y:S05]  /*08b0*/  BSYNC.RECONVERGENT B2 ;  /* 0x0000000000027941 */ /* 0x000fea0003800200 */
.L_x_31:
        /* <DEDUP_REMOVED lines=13> */
.L_x_30:
[----:B------:R-:W-:Y:S05]  /*0990*/  BSYNC.RELIABLE B1 ;  /* 0x0000000000017941 */ /* 0x000fea0003800100 */
.L_x_29:
[----:B------:R-:W-:-:S05]  /*09a0*/  IMAD.MOV R3, RZ, RZ, -R2 ;  /* 0x000000ffff037224 */ /* 0x000fca00078e0a02 */
[----:B------:R0:W-:Y:S02]  /*09b0*/  STG.E desc[UR6][R4.64], R3 ;  /* 0x0000000304007986 */ /* 0x0001e4000c101906 */
.L_x_33:
[----:B------:R-:W-:Y:S05]  /*09c0*/  BSYNC.RECONVERGENT B0 ;  /* 0x0000000000007941 */ /* 0x000fea0003800200 */
.L_x_28:
[----:B------:R-:W-:Y:S05]  /*09d0*/  WARPSYNC.ALL ;  /* 0x0000000000007948 */ /* 0x000fea0003800000 */
[----:B------:R-:W-:Y:S06]  /*09e0*/  BAR.SYNC.DEFER_BLOCKING 0x0 ;  /* 0x0000000000007b1d */ /* 0x000fec0000010000 */
[----:B------:R-:W-:Y:S05]  /*09f0*/  EXIT ;  /* 0x000000000000794d */ /* 0x000fea0003800000 */
        .weak           $__internal_1_$__cuda_sm3x_div_rn_noftz_f32_slowpath
        .type           $__internal_1_$__cuda_sm3x_div_rn_noftz_f32_slowpath,@function
        .size           $__internal_1_$__cuda_sm3x_div_rn_noftz_f32_slowpath,(.L_x_47 - $__internal_1_$__cuda_sm3x_div_rn_noftz_f32_slowpath)
$__internal_1_$__cuda_sm3x_div_rn_noftz_f32_slowpath:
[----:B------:R-:W0:Y:S01]  /*0a00*/  LDC R3, c[0x0][0x3b4] ;  /* 0x0000ed00ff037b82 */ /* 0x000e220000000800 */
[----:B------:R-:W-:Y:S01]  /*0a10*/  SHF.R.U32.HI R7, RZ, 0x17, R0 ;  /* 0x00000017ff077819 */ /* 0x000fe20000011600 */
[----:B------:R-:W1:Y:S01]  /*0a20*/  LDCU UR4, c[0x0][0x3b4] ;  /* 0x00007680ff0477ac */ /* 0x000e620008000800 */
[----:B------:R-:W-:Y:S02]  /*0a30*/  BSSY.RECONVERGENT B3, `(.L_x_34) ;  /* 0x0000063000037945 */ /* 0x000fe40003800200 */
[----:B------:R-:W-:-:S04]  /*0a40*/  LOP3.LUT R13, R7, 0xff, RZ, 0xc0, !PT ;  /* 0x000000ff070d7812 */ /* 0x000fc800078ec0ff */
[----:B------:R-:W-:Y:S01]  /*0a50*/  IADD3 R12, PT, PT, R13, -0x1, RZ ;  /* 0xffffffff0d0c7810 */ /* 0x000fe20007ffe0ff */
[----:B-1----:R-:W-:Y:S01]  /*0a60*/  IMAD.U32 R7, RZ, RZ, UR4 ;  /* 0x00000004ff077e24 */ /* 0x002fe2000f8e00ff */
        /* <DEDUP_REMOVED lines=25> */
[----:B------:R-:W-:Y:S01]  /*0c00*/  @P0 MOV R10, RZ ;  /* 0x000000ff000a0202 */ /* 0x000fe20000000f00 */
[----:B------:R-:W-:Y:S02]  /*0c10*/  @!P0 IMAD.MOV.U32 R10, RZ, RZ, -0x40 ;  /* 0xffffffc0ff0a8424 */ /* 0x000fe400078e00ff */
[----:B------:R-:W-:Y:S01]  /*0c20*/  @!P0 FFMA R0, R0, 1.84467440737095516160e+19, RZ ;  /* 0x5f80000000008823 */ /* 0x000fe200000000ff */
[----:B------:R-:W-:Y:S01]  /*0c30*/  @!P1 FFMA R7, R3, 1.84467440737095516160e+19, RZ ;  /* 0x5f80000003079823 */ /* 0x000fe200000000ff */
[----:B------:R-:W-:-:S07]  /*0c40*/  @!P1 VIADD R10, R10, 0x40 ;  /* 0x000000400a0a9836 */ /* 0x000fce0000000000 */
.L_x_35:
[----:B------:R-:W-:Y:S01]  /*0c50*/  LEA R12, R9, 0xc0800000, 0x17 ;  /* 0xc0800000090c7811 */ /* 0x000fe200078eb8ff */
[----:B------:R-:W-:Y:S01]  /*0c60*/  VIADD R3, R13, 0xffffff81 ;  /* 0xffffff810d037836 */ /* 0x000fe20000000000 */
[----:B------:R-:W-:Y:S02]  /*0c70*/  BSSY.RECONVERGENT B4, `(.L_x_40) ;  /* 0x0000035000047945 */ /* 0x000fe40003800200 */
[----:B------:R-:W-:Y:S01]  /*0c80*/  IADD3 R12, PT, PT, -R12, R7, RZ ;  /* 0x000000070c0c7210 */ /* 0x000fe20007ffe1ff */
[C---:B------:R-:W-:Y:S01]  /*0c90*/  IMAD R0, R3.reuse, -0x800000, R0 ;  /* 0xff80000003007824 */ /* 0x040fe200078e0200 */
[----:B------:R-:W-:Y:S02]  /*0ca0*/  IADD3 R9, PT, PT, R3, 0x7f, -R9 ;  /* 0x0000007f03097810 */ /* 0x000fe40007ffe809 */
[----:B------:R-:W0:Y:S01]  /*0cb0*/  MUFU.RCP R7, R12 ;  /* 0x0000000c00077308 */ /* 0x000e220000001000 */
[----:B------:R-:W-:Y:S02]  /*0cc0*/  FADD.FTZ R11, -R12, -RZ ;  /* 0x800000ff0c0b7221 */ /* 0x000fe40000010100 */
[----:B------:R-:W-:-:S02]  /*0cd0*/  IMAD.IADD R9, R9, 0x1, R10 ;  /* 0x0000000109097824 */ /* 0x000fc400078e020a */
        /* <DEDUP_REMOVED lines=8> */
[----:B------:R-:W-:-:S04]  /*0d60*/  LOP3.LUT R3, R3, 0xff, RZ, 0xc0, !PT ;  /* 0x000000ff03037812 */ /* 0x000fc800078ec0ff */
[----:B------:R-:W-:-:S05]  /*0d70*/  IADD3 R11, PT, PT, R3, R9, RZ ;  /* 0x00000009030b7210 */ /* 0x000fca0007ffe0ff */
        /* <DEDUP_REMOVED lines=11> */
[C---:B------:R-:W-:Y:S02]  /*0e30*/  VIADD R12, R11.reuse, 0x20 ;  /* 0x000000200b0c7836 */ /* 0x040fe40000000000 */
[CCC-:B------:R-:W-:Y:S01]  /*0e40*/  FFMA.RM R10, R16.reuse, R14.reuse, R13.reuse ;  /* 0x0000000e100a7223 */ /* 0x1c0fe2000000400d */
[----:B------:R-:W-:Y:S02]  /*0e50*/  ISETP.NE.AND P2, PT, R11, RZ, PT ;  /* 0x000000ff0b00720c */ /* 0x000fe40003f45270 */
[----:B------:R-:W-:Y:S01]  /*0e60*/  LOP3.LUT R7, R3, 0x7fffff, RZ, 0xc0, !PT ;  /* 0x007fffff03077812 */ /* 0x000fe200078ec0ff */
[----:B------:R-:W-:Y:S01]  /*0e70*/  FFMA.RP R3, R16, R14, R13 ;  /* 0x0000000e10037223 */ /* 0x000fe2000000800d */
[----:B------:R-:W-:Y:S02]  /*0e80*/  ISETP.NE.AND P1, PT, R11, RZ, PT ;  /* 0x000000ff0b00720c */ /* 0x000fe40003f25270 */
[----:B------:R-:W-:-:S02]  /*0e90*/  LOP3.LUT R7, R7, 0x800000, RZ, 0xfc, !PT ;  /* 0x0080000007077812 */ /* 0x000fc400078efcff */
[----:B------:R-:W-:Y:S02]  /*0ea0*/  IADD3 R9, PT, PT, -R11, RZ, RZ ;  /* 0x000000ff0b097210 */ /* 0x000fe40007ffe1ff */
[----:B------:R-:W-:Y:S02]  /*0eb0*/  SHF.L.U32 R12, R7, R12, RZ ;  /* 0x0000000c070c7219 */ /* 0x000fe400000006ff */
[----:B------:R-:W-:Y:S02]  /*0ec0*/  FSETP.NEU.FTZ.AND P0, PT, R3, R10, PT ;  /* 0x0000000a0300720b */ /* 0x000fe40003f1d000 */
[----:B------:R-:W-:Y:S02]  /*0ed0*/  SEL R10, R9, RZ, P2 ;  /* 0x000000ff090a7207 */ /* 0x000fe40001000000 */
[----:B------:R-:W-:Y:S02]  /*0ee0*/  ISETP.NE.AND P1, PT, R12, RZ, P1 ;  /* 0x000000ff0c00720c */ /* 0x000fe40000f25270 */
[----:B------:R-:W-:-:S02]  /*0ef0*/  SHF.R.U32.HI R10, RZ, R10, R7 ;  /* 0x0000000aff0a7219 */ /* 0x000fc40000011607 */
[----:B------:R-:W-:Y:S02]  /*0f00*/  PLOP3.LUT P0, PT, P0, P1, PT, 0xf8, 0x8f ;  /* 0x00000000008f781c */ /* 0x000fe40000703f70 */
[----:B------:R-:W-:Y:S02]  /*0f10*/  SHF.R.U32.HI R12, RZ, 0x1, R10 ;  /* 0x00000001ff0c7819 */ /* 0x000fe4000001160a */
[----:B------:R-:W-:-:S04]  /*0f20*/  SEL R3, RZ, 0x1, !P0 ;  /* 0x00000001ff037807 */ /* 0x000fc80004000000 */
[----:B------:R-:W-:-:S04]  /*0f30*/  LOP3.LUT R3, R3, 0x1, R12, 0xf8, !PT ;  /* 0x0000000103037812 */ /* 0x000fc800078ef80c */
[----:B------:R-:W-:-:S05]  /*0f40*/  LOP3.LUT R3, R3, R10, RZ, 0xc0, !PT ;  /* 0x0000000a03037212 */ /* 0x000fca00078ec0ff */
[----:B------:R-:W-:-:S05]  /*0f50*/  IMAD.IADD R3, R12, 0x1, R3 ;  /* 0x000000010c037824 */ /* 0x000fca00078e0203 */
[----:B------:R-:W-:Y:S01]  /*0f60*/  LOP3.LUT R0, R3, R0, RZ, 0xfc, !PT ;  /* 0x0000000003007212 */ /* 0x000fe200078efcff */
[----:B------:R-:W-:Y:S06]  /*0f70*/  BRA `(.L_x_43) ;  /* 0x0000000000107947 */ /* 0x000fec0003800000 */
.L_x_42:
[----:B------:R-:W-:-:S04]  /*0f80*/  LOP3.LUT R0, R0, 0x80000000, RZ, 0xc0, !PT ;  /* 0x8000000000007812 */ /* 0x000fc800078ec0ff */
[----:B------:R-:W-:Y:S01]  /*0f90*/  LOP3.LUT R0, R0, 0x7f800000, RZ, 0xfc, !PT ;  /* 0x7f80000000007812 */ /* 0x000fe200078efcff */
[----:B------:R-:W-:Y:S06]  /*0fa0*/  BRA `(.L_x_43) ;  /* 0x0000000000047947 */ /* 0x000fec0003800000 */
.L_x_41:
[----:B------:R-:W-:-:S07]  /*0fb0*/  IMAD R0, R9, 0x800000, R0 ;  /* 0x0080000009007824 */ /* 0x000fce00078e0200 */
.L_x_43:
[----:B------:R-:W-:Y:S05]  /*0fc0*/  BSYNC.RECONVERGENT B4 ;  /* 0x0000000000047941 */ /* 0x000fea0003800200 */
.L_x_40:
[----:B------:R-:W-:Y:S05]  /*0fd0*/  BRA `(.L_x_44) ;  /* 0x0000000000207947 */ /* 0x000fea0003800000 */
.L_x_39:
[----:B------:R-:W-:-:S04]  /*0fe0*/  LOP3.LUT R0, R7, 0x80000000, R0, 0x48, !PT ;  /* 0x8000000007007812 */ /* 0x000fc800078e4800 */
[----:B------:R-:W-:Y:S01]  /*0ff0*/  LOP3.LUT R0, R0, 0x7f800000, RZ, 0xfc, !PT ;  /* 0x7f80000000007812 */ /* 0x000fe200078efcff */
[----:B------:R-:W-:Y:S06]  /*1000*/  BRA `(.L_x_44) ;  /* 0x0000000000147947 */ /* 0x000fec0003800000 */
.L_x_38:
[----:B------:R-:W-:Y:S01]  /*1010*/  LOP3.LUT R0, R7, 0x80000000, R0, 0x48, !PT ;  /* 0x8000000007007812 */ /* 0x000fe200078e4800 */
[----:B------:R-:W-:Y:S06]  /*1020*/  BRA `(.L_x_44) ;  /* 0x00000000000c7947 */ /* 0x000fec0003800000 */
.L_x_37:
[----:B------:R-:W0:Y:S01]  /*1030*/  MUFU.RSQ R0, -QNAN ;  /* 0xffc0000000007908 */ /* 0x000e220000001400 */
[----:B------:R-:W-:Y:S05]  /*1040*/  BRA `(.L_x_44) ;  /* 0x0000000000047947 */ /* 0x000fea0003800000 */
.L_x_36:
[----:B------:R-:W-:-:S07]  /*1050*/  FADD.FTZ R0, R0, R3 ;  /* 0x0000000300007221 */ /* 0x000fce0000010000 */
.L_x_44:
[----:B------:R-:W-:Y:S05]  /*1060*/  BSYNC.RECONVERGENT B3 ;  /* 0x0000000000037941 */ /* 0x000fea0003800200 */
.L_x_34:
[----:B------:R-:W-:-:S04]  /*1070*/  HFMA2 R9, -RZ, RZ, 0, 0 ;  /* 0x00000000ff097431 */ /* 0x000fc800000001ff */
[----:B0-----:R-:W-:Y:S05]  /*1080*/  RET.REL.NODEC R8 `(_Z14metro_gmem_oddPiPfS_S_S_S_ff) ;  /* 0xffffffec08dc7950 */ /* 0x001fea0003c3ffff */
.L_x_45:
        /* <DEDUP_REMOVED lines=15> */
.L_x_47:


//--------------------- .nv.shared.reserved.0     --------------------------
	.section	.nv.shared.reserved.0,"aw",@nobits
	.weak		__nv_reservedSMEM_offset_0_alias
	.size		__nv_reservedSMEM_offset_0_alias, 0, 64
	.other		__nv_reservedSMEM_offset_0_alias,@"STO_CUDA_RESERVED_SHARED STV_DEFAULT"
__nv_reservedSMEM_offset_0_alias:
	.zero		0
	.zero		64


//--------------------- .nv.constant0._Z15metro_gmem_evenPiPfS_S_S_S_ff --------------------------
	.section	.nv.constant0._Z15metro_gmem_evenPiPfS_S_S_S_ff,"a",@progbits
	.sectionflags	@""
	.align	4
.nv.constant0._Z15metro_gmem_evenPiPfS_S_S_S_ff:
	.zero		952


//--------------------- .nv.constant0._Z14metro_gmem_oddPiPfS_S_S_S_ff --------------------------
	.section	.nv.constant0._Z14metro_gmem_oddPiPfS_S_S_S_ff,"a",@progbits
	.sectionflags	@""
	.align	4
.nv.constant0._Z14metro_gmem_oddPiPfS_S_S_S_ff:
	.zero		952


//--------------------- SYMBOLS --------------------------

	.type		.nv.reservedSmem.offset0,@object
	.size		.nv.reservedSmem.offset0,0x4
